//
// Generated by NVIDIA NVVM Compiler
//
// Compiler Build ID: CL-36424714
// Cuda compilation tools, release 13.0, V13.0.88
// Based on NVVM 20.0.0
//

.version 9.0
.target sm_100
.address_size 64

	// .globl	_Z24depthwise_conv3d_forwardiiiiiiPKiS0_S0_PKfS2_Pf
.extern .shared .align 16 .b8 gradPerBlock[];

.visible .entry _Z24depthwise_conv3d_forwardiiiiiiPKiS0_S0_PKfS2_Pf(
	.param .u32 _Z24depthwise_conv3d_forwardiiiiiiPKiS0_S0_PKfS2_Pf_param_0,
	.param .u32 _Z24depthwise_conv3d_forwardiiiiiiPKiS0_S0_PKfS2_Pf_param_1,
	.param .u32 _Z24depthwise_conv3d_forwardiiiiiiPKiS0_S0_PKfS2_Pf_param_2,
	.param .u32 _Z24depthwise_conv3d_forwardiiiiiiPKiS0_S0_PKfS2_Pf_param_3,
	.param .u32 _Z24depthwise_conv3d_forwardiiiiiiPKiS0_S0_PKfS2_Pf_param_4,
	.param .u32 _Z24depthwise_conv3d_forwardiiiiiiPKiS0_S0_PKfS2_Pf_param_5,
	.param .u64 .ptr .align 1 _Z24depthwise_conv3d_forwardiiiiiiPKiS0_S0_PKfS2_Pf_param_6,
	.param .u64 .ptr .align 1 _Z24depthwise_conv3d_forwardiiiiiiPKiS0_S0_PKfS2_Pf_param_7,
	.param .u64 .ptr .align 1 _Z24depthwise_conv3d_forwardiiiiiiPKiS0_S0_PKfS2_Pf_param_8,
	.param .u64 .ptr .align 1 _Z24depthwise_conv3d_forwardiiiiiiPKiS0_S0_PKfS2_Pf_param_9,
	.param .u64 .ptr .align 1 _Z24depthwise_conv3d_forwardiiiiiiPKiS0_S0_PKfS2_Pf_param_10,
	.param .u64 .ptr .align 1 _Z24depthwise_conv3d_forwardiiiiiiPKiS0_S0_PKfS2_Pf_param_11
)
{
	.reg .pred 	%p<2>;
	.reg .b32 	%r<20>;
	.reg .b32 	%f<7>;
	.reg .b64 	%rd<26>;

	ld.param.u32 	%r6, [_Z24depthwise_conv3d_forwardiiiiiiPKiS0_S0_PKfS2_Pf_param_2];
	ld.param.u32 	%r4, [_Z24depthwise_conv3d_forwardiiiiiiPKiS0_S0_PKfS2_Pf_param_4];
	ld.param.u32 	%r5, [_Z24depthwise_conv3d_forwardiiiiiiPKiS0_S0_PKfS2_Pf_param_5];
	ld.param.u64 	%rd2, [_Z24depthwise_conv3d_forwardiiiiiiPKiS0_S0_PKfS2_Pf_param_7];
	ld.param.u64 	%rd3, [_Z24depthwise_conv3d_forwardiiiiiiPKiS0_S0_PKfS2_Pf_param_8];
	ld.param.u64 	%rd4, [_Z24depthwise_conv3d_forwardiiiiiiPKiS0_S0_PKfS2_Pf_param_9];
	ld.param.u64 	%rd5, [_Z24depthwise_conv3d_forwardiiiiiiPKiS0_S0_PKfS2_Pf_param_10];
	ld.param.u64 	%rd6, [_Z24depthwise_conv3d_forwardiiiiiiPKiS0_S0_PKfS2_Pf_param_11];
	mov.u32 	%r7, %ctaid.x;
	mov.u32 	%r8, %ntid.x;
	mov.u32 	%r9, %tid.x;
	mad.lo.s32 	%r1, %r7, %r8, %r9;
	mul.lo.s32 	%r2, %r5, %r4;
	div.s32 	%r3, %r1, %r2;
	setp.ge.s32 	%p1, %r3, %r6;
	@%p1 bra 	$L__BB0_2;
	ld.param.u64 	%rd25, [_Z24depthwise_conv3d_forwardiiiiiiPKiS0_S0_PKfS2_Pf_param_6];
	cvta.to.global.u64 	%rd7, %rd2;
	cvta.to.global.u64 	%rd8, %rd25;
	cvta.to.global.u64 	%rd9, %rd3;
	cvta.to.global.u64 	%rd10, %rd4;
	cvta.to.global.u64 	%rd11, %rd5;
	cvta.to.global.u64 	%rd12, %rd6;
	rem.s32 	%r10, %r1, %r2;
	div.s32 	%r11, %r10, %r5;
	shl.b32 	%r12, %r3, 1;
	mul.wide.s32 	%rd13, %r12, 4;
	add.s64 	%rd14, %rd7, %rd13;
	ld.global.u32 	%r13, [%rd14];
	ld.global.u32 	%r14, [%rd14+4];
	mul.wide.s32 	%rd15, %r13, 4;
	add.s64 	%rd16, %rd8, %rd15;
	ld.global.u32 	%r15, [%rd16];
	mul.wide.s32 	%rd17, %r3, 4;
	add.s64 	%rd18, %rd9, %rd17;
	ld.global.u32 	%r16, [%rd18];
	mad.lo.s32 	%r17, %r2, %r13, %r10;
	mul.wide.s32 	%rd19, %r17, 4;
	add.s64 	%rd20, %rd12, %rd19;
	mad.lo.s32 	%r18, %r14, %r4, %r11;
	mul.wide.s32 	%rd21, %r18, 4;
	add.s64 	%rd22, %rd10, %rd21;
	ld.global.f32 	%f1, [%rd22];
	mad.lo.s32 	%r19, %r2, %r16, %r10;
	mul.wide.s32 	%rd23, %r19, 4;
	add.s64 	%rd24, %rd11, %rd23;
	ld.global.f32 	%f2, [%rd24];
	mul.f32 	%f3, %f1, %f2;
	cvt.rn.f32.s32 	%f4, %r15;
	div.rn.f32 	%f5, %f3, %f4;
	atom.global.add.f32 	%f6, [%rd20], %f5;
$L__BB0_2:
	ret;

}
	// .globl	_Z24depthwise_input_backwardiiiiiiPKiS0_S0_PKfS2_S2_Pf
.visible .entry _Z24depthwise_input_backwardiiiiiiPKiS0_S0_PKfS2_S2_Pf(
	.param .u32 _Z24depthwise_input_backwardiiiiiiPKiS0_S0_PKfS2_S2_Pf_param_0,
	.param .u32 _Z24depthwise_input_backwardiiiiiiPKiS0_S0_PKfS2_S2_Pf_param_1,
	.param .u32 _Z24depthwise_input_backwardiiiiiiPKiS0_S0_PKfS2_S2_Pf_param_2,
	.param .u32 _Z24depthwise_input_backwardiiiiiiPKiS0_S0_PKfS2_S2_Pf_param_3,
	.param .u32 _Z24depthwise_input_backwardiiiiiiPKiS0_S0_PKfS2_S2_Pf_param_4,
	.param .u32 _Z24depthwise_input_backwardiiiiiiPKiS0_S0_PKfS2_S2_Pf_param_5,
	.param .u64 .ptr .align 1 _Z24depthwise_input_backwardiiiiiiPKiS0_S0_PKfS2_S2_Pf_param_6,
	.param .u64 .ptr .align 1 _Z24depthwise_input_backwardiiiiiiPKiS0_S0_PKfS2_S2_Pf_param_7,
	.param .u64 .ptr .align 1 _Z24depthwise_input_backwardiiiiiiPKiS0_S0_PKfS2_S2_Pf_param_8,
	.param .u64 .ptr .align 1 _Z24depthwise_input_backwardiiiiiiPKiS0_S0_PKfS2_S2_Pf_param_9,
	.param .u64 .ptr .align 1 _Z24depthwise_input_backwardiiiiiiPKiS0_S0_PKfS2_S2_Pf_param_10,
	.param .u64 .ptr .align 1 _Z24depthwise_input_backwardiiiiiiPKiS0_S0_PKfS2_S2_Pf_param_11,
	.param .u64 .ptr .align 1 _Z24depthwise_input_backwardiiiiiiPKiS0_S0_PKfS2_S2_Pf_param_12
)
{
	.reg .pred 	%p<2>;
	.reg .b32 	%r<20>;
	.reg .b32 	%f<7>;
	.reg .b64 	%rd<26>;

	ld.param.u32 	%r6, [_Z24depthwise_input_backwardiiiiiiPKiS0_S0_PKfS2_S2_Pf_param_2];
	ld.param.u32 	%r4, [_Z24depthwise_input_backwardiiiiiiPKiS0_S0_PKfS2_S2_Pf_param_4];
	ld.param.u32 	%r5, [_Z24depthwise_input_backwardiiiiiiPKiS0_S0_PKfS2_S2_Pf_param_5];
	ld.param.u64 	%rd2, [_Z24depthwise_input_backwardiiiiiiPKiS0_S0_PKfS2_S2_Pf_param_7];
	ld.param.u64 	%rd3, [_Z24depthwise_input_backwardiiiiiiPKiS0_S0_PKfS2_S2_Pf_param_8];
	ld.param.u64 	%rd4, [_Z24depthwise_input_backwardiiiiiiPKiS0_S0_PKfS2_S2_Pf_param_10];
	ld.param.u64 	%rd5, [_Z24depthwise_input_backwardiiiiiiPKiS0_S0_PKfS2_S2_Pf_param_11];
	ld.param.u64 	%rd6, [_Z24depthwise_input_backwardiiiiiiPKiS0_S0_PKfS2_S2_Pf_param_12];
	mov.u32 	%r7, %ctaid.x;
	mov.u32 	%r8, %ntid.x;
	mov.u32 	%r9, %tid.x;
	mad.lo.s32 	%r1, %r7, %r8, %r9;
	mul.lo.s32 	%r2, %r5, %r4;
	div.s32 	%r3, %r1, %r2;
	setp.ge.s32 	%p1, %r3, %r6;
	@%p1 bra 	$L__BB1_2;
	ld.param.u64 	%rd25, [_Z24depthwise_input_backwardiiiiiiPKiS0_S0_PKfS2_S2_Pf_param_6];
	cvta.to.global.u64 	%rd7, %rd2;
	cvta.to.global.u64 	%rd8, %rd25;
	cvta.to.global.u64 	%rd9, %rd3;
	cvta.to.global.u64 	%rd10, %rd5;
	cvta.to.global.u64 	%rd11, %rd4;
	cvta.to.global.u64 	%rd12, %rd6;
	rem.s32 	%r10, %r1, %r2;
	div.s32 	%r11, %r10, %r5;
	shl.b32 	%r12, %r3, 1;
	mul.wide.s32 	%rd13, %r12, 4;
	add.s64 	%rd14, %rd7, %rd13;
	ld.global.u32 	%r13, [%rd14];
	ld.global.u32 	%r14, [%rd14+4];
	mul.wide.s32 	%rd15, %r13, 4;
	add.s64 	%rd16, %rd8, %rd15;
	ld.global.u32 	%r15, [%rd16];
	mul.wide.s32 	%rd17, %r3, 4;
	add.s64 	%rd18, %rd9, %rd17;
	ld.global.u32 	%r16, [%rd18];
	mad.lo.s32 	%r17, %r2, %r13, %r10;
	mul.wide.s32 	%rd19, %r17, 4;
	add.s64 	%rd20, %rd10, %rd19;
	ld.global.f32 	%f1, [%rd20];
	mad.lo.s32 	%r18, %r2, %r16, %r10;
	mul.wide.s32 	%rd21, %r18, 4;
	add.s64 	%rd22, %rd11, %rd21;
	ld.global.f32 	%f2, [%rd22];
	mul.f32 	%f3, %f1, %f2;
	cvt.rn.f32.s32 	%f4, %r15;
	div.rn.f32 	%f5, %f3, %f4;
	mad.lo.s32 	%r19, %r14, %r4, %r11;
	mul.wide.s32 	%rd23, %r19, 4;
	add.s64 	%rd24, %rd12, %rd23;
	atom.global.add.f32 	%f6, [%rd24], %f5;
$L__BB1_2:
	ret;

}
	// .globl	_Z25depthwise_filter_backwardiiiiiiPKiS0_S0_PKfS2_Pfii
.visible .entry _Z25depthwise_filter_backwardiiiiiiPKiS0_S0_PKfS2_Pfii(
	.param .u32 _Z25depthwise_filter_backwardiiiiiiPKiS0_S0_PKfS2_Pfii_param_0,
	.param .u32 _Z25depthwise_filter_backwardiiiiiiPKiS0_S0_PKfS2_Pfii_param_1,
	.param .u32 _Z25depthwise_filter_backwardiiiiiiPKiS0_S0_PKfS2_Pfii_param_2,
	.param .u32 _Z25depthwise_filter_backwardiiiiiiPKiS0_S0_PKfS2_Pfii_param_3,
	.param .u32 _Z25depthwise_filter_backwardiiiiiiPKiS0_S0_PKfS2_Pfii_param_4,
	.param .u32 _Z25depthwise_filter_backwardiiiiiiPKiS0_S0_PKfS2_Pfii_param_5,
	.param .u64 .ptr .align 1 _Z25depthwise_filter_backwardiiiiiiPKiS0_S0_PKfS2_Pfii_param_6,
	.param .u64 .ptr .align 1 _Z25depthwise_filter_backwardiiiiiiPKiS0_S0_PKfS2_Pfii_param_7,
	.param .u64 .ptr .align 1 _Z25depthwise_filter_backwardiiiiiiPKiS0_S0_PKfS2_Pfii_param_8,
	.param .u64 .ptr .align 1 _Z25depthwise_filter_backwardiiiiiiPKiS0_S0_PKfS2_Pfii_param_9,
	.param .u64 .ptr .align 1 _Z25depthwise_filter_backwardiiiiiiPKiS0_S0_PKfS2_Pfii_param_10,
	.param .u64 .ptr .align 1 _Z25depthwise_filter_backwardiiiiiiPKiS0_S0_PKfS2_Pfii_param_11,
	.param .u32 _Z25depthwise_filter_backwardiiiiiiPKiS0_S0_PKfS2_Pfii_param_12,
	.param .u32 _Z25depthwise_filter_backwardiiiiiiPKiS0_S0_PKfS2_Pfii_param_13
)
{
	.reg .pred 	%p<9>;
	.reg .b32 	%r<43>;
	.reg .b32 	%f<9>;
	.reg .b64 	%rd<25>;

	ld.param.u32 	%r12, [_Z25depthwise_filter_backwardiiiiiiPKiS0_S0_PKfS2_Pfii_param_2];
	ld.param.u32 	%r13, [_Z25depthwise_filter_backwardiiiiiiPKiS0_S0_PKfS2_Pfii_param_4];
	ld.param.u32 	%r14, [_Z25depthwise_filter_backwardiiiiiiPKiS0_S0_PKfS2_Pfii_param_5];
	ld.param.u64 	%rd2, [_Z25depthwise_filter_backwardiiiiiiPKiS0_S0_PKfS2_Pfii_param_6];
	ld.param.u64 	%rd3, [_Z25depthwise_filter_backwardiiiiiiPKiS0_S0_PKfS2_Pfii_param_7];
	ld.param.u64 	%rd4, [_Z25depthwise_filter_backwardiiiiiiPKiS0_S0_PKfS2_Pfii_param_8];
	ld.param.u64 	%rd5, [_Z25depthwise_filter_backwardiiiiiiPKiS0_S0_PKfS2_Pfii_param_9];
	ld.param.u64 	%rd6, [_Z25depthwise_filter_backwardiiiiiiPKiS0_S0_PKfS2_Pfii_param_10];
	ld.param.u64 	%rd7, [_Z25depthwise_filter_backwardiiiiiiPKiS0_S0_PKfS2_Pfii_param_11];
	ld.param.u32 	%r15, [_Z25depthwise_filter_backwardiiiiiiPKiS0_S0_PKfS2_Pfii_param_12];
	ld.param.u32 	%r16, [_Z25depthwise_filter_backwardiiiiiiPKiS0_S0_PKfS2_Pfii_param_13];
	mov.u32 	%r42, %tid.x;
	setp.ge.s32 	%p1, %r42, %r15;
	@%p1 bra 	$L__BB2_3;
	mov.u32 	%r2, %ntid.x;
	mov.u32 	%r41, %r42;
$L__BB2_2:
	shl.b32 	%r17, %r41, 2;
	mov.u32 	%r18, gradPerBlock;
	add.s32 	%r19, %r18, %r17;
	mov.b32 	%r20, 0;
	st.shared.u32 	[%r19], %r20;
	add.s32 	%r41, %r41, %r2;
	setp.lt.s32 	%p2, %r41, %r15;
	@%p2 bra 	$L__BB2_2;
$L__BB2_3:
	bar.sync 	0;
	mov.u32 	%r21, %ctaid.x;
	mov.u32 	%r5, %ntid.x;
	mad.lo.s32 	%r6, %r21, %r5, %r42;
	mul.lo.s32 	%r7, %r14, %r13;
	div.s32 	%r8, %r6, %r7;
	setp.ge.s32 	%p3, %r8, %r12;
	@%p3 bra 	$L__BB2_6;
	rem.s32 	%r22, %r6, %r7;
	div.s32 	%r23, %r22, %r14;
	shl.b32 	%r24, %r8, 1;
	cvta.to.global.u64 	%rd8, %rd3;
	mul.wide.s32 	%rd9, %r24, 4;
	add.s64 	%rd10, %rd8, %rd9;
	ld.global.u32 	%r25, [%rd10];
	ld.global.u32 	%r26, [%rd10+4];
	cvta.to.global.u64 	%rd11, %rd2;
	mul.wide.s32 	%rd12, %r25, 4;
	add.s64 	%rd13, %rd11, %rd12;
	ld.global.u32 	%r27, [%rd13];
	cvta.to.global.u64 	%rd14, %rd4;
	mul.wide.s32 	%rd15, %r8, 4;
	add.s64 	%rd16, %rd14, %rd15;
	ld.global.u32 	%r28, [%rd16];
	mad.lo.s32 	%r29, %r7, %r28, %r22;
	mad.lo.s32 	%r30, %r7, %r25, %r22;
	cvta.to.global.u64 	%rd17, %rd6;
	mul.wide.s32 	%rd18, %r30, 4;
	add.s64 	%rd19, %rd17, %rd18;
	ld.global.f32 	%f2, [%rd19];
	mad.lo.s32 	%r31, %r26, %r13, %r23;
	cvta.to.global.u64 	%rd20, %rd5;
	mul.wide.s32 	%rd21, %r31, 4;
	add.s64 	%rd22, %rd20, %rd21;
	ld.global.f32 	%f3, [%rd22];
	mul.f32 	%f4, %f2, %f3;
	cvt.rn.f32.s32 	%f5, %r27;
	div.rn.f32 	%f1, %f4, %f5;
	setp.lt.s32 	%p4, %r29, %r16;
	add.s32 	%r32, %r16, %r15;
	setp.ge.s32 	%p5, %r29, %r32;
	or.pred  	%p6, %p4, %p5;
	@%p6 bra 	$L__BB2_6;
	sub.s32 	%r33, %r29, %r16;
	shl.b32 	%r34, %r33, 2;
	mov.u32 	%r35, gradPerBlock;
	add.s32 	%r36, %r35, %r34;
	atom.shared.add.f32 	%f6, [%r36], %f1;
$L__BB2_6:
	setp.ge.s32 	%p7, %r42, %r15;
	bar.sync 	0;
	@%p7 bra 	$L__BB2_9;
	cvta.to.global.u64 	%rd1, %rd7;
	mov.u32 	%r39, gradPerBlock;
$L__BB2_8:
	add.s32 	%r37, %r42, %r16;
	mul.wide.s32 	%rd23, %r37, 4;
	add.s64 	%rd24, %rd1, %rd23;
	shl.b32 	%r38, %r42, 2;
	add.s32 	%r40, %r39, %r38;
	ld.shared.f32 	%f7, [%r40];
	atom.global.add.f32 	%f8, [%rd24], %f7;
	add.s32 	%r42, %r42, %r5;
	setp.lt.s32 	%p8, %r42, %r15;
	@%p8 bra 	$L__BB2_8;
$L__BB2_9:
	ret;

}
	// .globl	_Z30fuzzy_depthwise_conv3d_forwardiiiiiiiPKiS0_S0_PKfS2_S2_Pf
.visible .entry _Z30fuzzy_depthwise_conv3d_forwardiiiiiiiPKiS0_S0_PKfS2_S2_Pf(
	.param .u32 _Z30fuzzy_depthwise_conv3d_forwardiiiiiiiPKiS0_S0_PKfS2_S2_Pf_param_0,
	.param .u32 _Z30fuzzy_depthwise_conv3d_forwardiiiiiiiPKiS0_S0_PKfS2_S2_Pf_param_1,
	.param .u32 _Z30fuzzy_depthwise_conv3d_forwardiiiiiiiPKiS0_S0_PKfS2_S2_Pf_param_2,
	.param .u32 _Z30fuzzy_depthwise_conv3d_forwardiiiiiiiPKiS0_S0_PKfS2_S2_Pf_param_3,
	.param .u32 _Z30fuzzy_depthwise_conv3d_forwardiiiiiiiPKiS0_S0_PKfS2_S2_Pf_param_4,
	.param .u32 _Z30fuzzy_depthwise_conv3d_forwardiiiiiiiPKiS0_S0_PKfS2_S2_Pf_param_5,
	.param .u32 _Z30fuzzy_depthwise_conv3d_forwardiiiiiiiPKiS0_S0_PKfS2_S2_Pf_param_6,
	.param .u64 .ptr .align 1 _Z30fuzzy_depthwise_conv3d_forwardiiiiiiiPKiS0_S0_PKfS2_S2_Pf_param_7,
	.param .u64 .ptr .align 1 _Z30fuzzy_depthwise_conv3d_forwardiiiiiiiPKiS0_S0_PKfS2_S2_Pf_param_8,
	.param .u64 .ptr .align 1 _Z30fuzzy_depthwise_conv3d_forwardiiiiiiiPKiS0_S0_PKfS2_S2_Pf_param_9,
	.param .u64 .ptr .align 1 _Z30fuzzy_depthwise_conv3d_forwardiiiiiiiPKiS0_S0_PKfS2_S2_Pf_param_10,
	.param .u64 .ptr .align 1 _Z30fuzzy_depthwise_conv3d_forwardiiiiiiiPKiS0_S0_PKfS2_S2_Pf_param_11,
	.param .u64 .ptr .align 1 _Z30fuzzy_depthwise_conv3d_forwardiiiiiiiPKiS0_S0_PKfS2_S2_Pf_param_12,
	.param .u64 .ptr .align 1 _Z30fuzzy_depthwise_conv3d_forwardiiiiiiiPKiS0_S0_PKfS2_S2_Pf_param_13
)
{
	.reg .pred 	%p<11>;
	.reg .b32 	%r<73>;
	.reg .b32 	%f<73>;
	.reg .b64 	%rd<66>;

	ld.param.u32 	%r25, [_Z30fuzzy_depthwise_conv3d_forwardiiiiiiiPKiS0_S0_PKfS2_S2_Pf_param_2];
	ld.param.u32 	%r22, [_Z30fuzzy_depthwise_conv3d_forwardiiiiiiiPKiS0_S0_PKfS2_S2_Pf_param_4];
	ld.param.u32 	%r23, [_Z30fuzzy_depthwise_conv3d_forwardiiiiiiiPKiS0_S0_PKfS2_S2_Pf_param_5];
	ld.param.u32 	%r24, [_Z30fuzzy_depthwise_conv3d_forwardiiiiiiiPKiS0_S0_PKfS2_S2_Pf_param_6];
	ld.param.u64 	%rd4, [_Z30fuzzy_depthwise_conv3d_forwardiiiiiiiPKiS0_S0_PKfS2_S2_Pf_param_7];
	ld.param.u64 	%rd5, [_Z30fuzzy_depthwise_conv3d_forwardiiiiiiiPKiS0_S0_PKfS2_S2_Pf_param_8];
	ld.param.u64 	%rd8, [_Z30fuzzy_depthwise_conv3d_forwardiiiiiiiPKiS0_S0_PKfS2_S2_Pf_param_9];
	ld.param.u64 	%rd9, [_Z30fuzzy_depthwise_conv3d_forwardiiiiiiiPKiS0_S0_PKfS2_S2_Pf_param_10];
	ld.param.u64 	%rd10, [_Z30fuzzy_depthwise_conv3d_forwardiiiiiiiPKiS0_S0_PKfS2_S2_Pf_param_12];
	ld.param.u64 	%rd7, [_Z30fuzzy_depthwise_conv3d_forwardiiiiiiiPKiS0_S0_PKfS2_S2_Pf_param_13];
	cvta.to.global.u64 	%rd1, %rd10;
	cvta.to.global.u64 	%rd2, %rd9;
	cvta.to.global.u64 	%rd3, %rd8;
	mov.u32 	%r26, %ctaid.x;
	mov.u32 	%r27, %ntid.x;
	mov.u32 	%r28, %tid.x;
	mad.lo.s32 	%r1, %r26, %r27, %r28;
	mul.lo.s32 	%r2, %r23, %r22;
	div.s32 	%r3, %r1, %r2;
	setp.ge.s32 	%p1, %r3, %r25;
	@%p1 bra 	$L__BB3_14;
	cvta.to.global.u64 	%rd11, %rd5;
	cvta.to.global.u64 	%rd12, %rd4;
	rem.s32 	%r4, %r1, %r2;
	shl.b32 	%r29, %r3, 1;
	mul.wide.s32 	%rd13, %r29, 4;
	add.s64 	%rd14, %rd11, %rd13;
	ld.global.u32 	%r5, [%rd14];
	ld.global.u32 	%r6, [%rd14+4];
	mul.wide.s32 	%rd15, %r5, 4;
	add.s64 	%rd16, %rd12, %rd15;
	ld.global.u32 	%r7, [%rd16];
	setp.lt.s32 	%p2, %r24, 1;
	mov.f32 	%f72, 0f00000000;
	@%p2 bra 	$L__BB3_13;
	mul.lo.s32 	%r8, %r3, %r24;
	and.b32  	%r9, %r24, 7;
	setp.lt.u32 	%p3, %r24, 8;
	mov.f32 	%f72, 0f00000000;
	mov.b32 	%r71, 0;
	@%p3 bra 	$L__BB3_5;
	and.b32  	%r71, %r24, 2147483640;
	neg.s32 	%r69, %r71;
	mov.f32 	%f72, 0f00000000;
	mov.u32 	%r68, %r8;
$L__BB3_4:
	.pragma "nounroll";
	mul.wide.s32 	%rd17, %r68, 4;
	add.s64 	%rd18, %rd3, %rd17;
	add.s64 	%rd19, %rd2, %rd17;
	ld.global.u32 	%r31, [%rd18];
	ld.global.f32 	%f17, [%rd19];
	mad.lo.s32 	%r32, %r2, %r31, %r4;
	mul.wide.s32 	%rd20, %r32, 4;
	add.s64 	%rd21, %rd1, %rd20;
	ld.global.f32 	%f18, [%rd21];
	fma.rn.f32 	%f19, %f17, %f18, %f72;
	ld.global.u32 	%r33, [%rd18+4];
	ld.global.f32 	%f20, [%rd19+4];
	mad.lo.s32 	%r34, %r2, %r33, %r4;
	mul.wide.s32 	%rd22, %r34, 4;
	add.s64 	%rd23, %rd1, %rd22;
	ld.global.f32 	%f21, [%rd23];
	fma.rn.f32 	%f22, %f20, %f21, %f19;
	ld.global.u32 	%r35, [%rd18+8];
	ld.global.f32 	%f23, [%rd19+8];
	mad.lo.s32 	%r36, %r2, %r35, %r4;
	mul.wide.s32 	%rd24, %r36, 4;
	add.s64 	%rd25, %rd1, %rd24;
	ld.global.f32 	%f24, [%rd25];
	fma.rn.f32 	%f25, %f23, %f24, %f22;
	ld.global.u32 	%r37, [%rd18+12];
	ld.global.f32 	%f26, [%rd19+12];
	mad.lo.s32 	%r38, %r2, %r37, %r4;
	mul.wide.s32 	%rd26, %r38, 4;
	add.s64 	%rd27, %rd1, %rd26;
	ld.global.f32 	%f27, [%rd27];
	fma.rn.f32 	%f28, %f26, %f27, %f25;
	ld.global.u32 	%r39, [%rd18+16];
	ld.global.f32 	%f29, [%rd19+16];
	mad.lo.s32 	%r40, %r2, %r39, %r4;
	mul.wide.s32 	%rd28, %r40, 4;
	add.s64 	%rd29, %rd1, %rd28;
	ld.global.f32 	%f30, [%rd29];
	fma.rn.f32 	%f31, %f29, %f30, %f28;
	ld.global.u32 	%r41, [%rd18+20];
	ld.global.f32 	%f32, [%rd19+20];
	mad.lo.s32 	%r42, %r2, %r41, %r4;
	mul.wide.s32 	%rd30, %r42, 4;
	add.s64 	%rd31, %rd1, %rd30;
	ld.global.f32 	%f33, [%rd31];
	fma.rn.f32 	%f34, %f32, %f33, %f31;
	ld.global.u32 	%r43, [%rd18+24];
	ld.global.f32 	%f35, [%rd19+24];
	mad.lo.s32 	%r44, %r2, %r43, %r4;
	mul.wide.s32 	%rd32, %r44, 4;
	add.s64 	%rd33, %rd1, %rd32;
	ld.global.f32 	%f36, [%rd33];
	fma.rn.f32 	%f37, %f35, %f36, %f34;
	ld.global.u32 	%r45, [%rd18+28];
	ld.global.f32 	%f38, [%rd19+28];
	mad.lo.s32 	%r46, %r2, %r45, %r4;
	mul.wide.s32 	%rd34, %r46, 4;
	add.s64 	%rd35, %rd1, %rd34;
	ld.global.f32 	%f39, [%rd35];
	fma.rn.f32 	%f72, %f38, %f39, %f37;
	add.s32 	%r69, %r69, 8;
	add.s32 	%r68, %r68, 8;
	setp.ne.s32 	%p4, %r69, 0;
	@%p4 bra 	$L__BB3_4;
$L__BB3_5:
	setp.eq.s32 	%p5, %r9, 0;
	@%p5 bra 	$L__BB3_13;
	and.b32  	%r17, %r24, 3;
	setp.lt.u32 	%p6, %r9, 4;
	@%p6 bra 	$L__BB3_8;
	add.s32 	%r47, %r71, %r8;
	mul.wide.s32 	%rd36, %r47, 4;
	add.s64 	%rd37, %rd3, %rd36;
	ld.global.u32 	%r48, [%rd37];
	add.s64 	%rd38, %rd2, %rd36;
	ld.global.f32 	%f41, [%rd38];
	mad.lo.s32 	%r49, %r2, %r48, %r4;
	mul.wide.s32 	%rd39, %r49, 4;
	add.s64 	%rd40, %rd1, %rd39;
	ld.global.f32 	%f42, [%rd40];
	fma.rn.f32 	%f43, %f41, %f42, %f72;
	ld.global.u32 	%r50, [%rd37+4];
	ld.global.f32 	%f44, [%rd38+4];
	mad.lo.s32 	%r51, %r2, %r50, %r4;
	mul.wide.s32 	%rd41, %r51, 4;
	add.s64 	%rd42, %rd1, %rd41;
	ld.global.f32 	%f45, [%rd42];
	fma.rn.f32 	%f46, %f44, %f45, %f43;
	ld.global.u32 	%r52, [%rd37+8];
	ld.global.f32 	%f47, [%rd38+8];
	mad.lo.s32 	%r53, %r2, %r52, %r4;
	mul.wide.s32 	%rd43, %r53, 4;
	add.s64 	%rd44, %rd1, %rd43;
	ld.global.f32 	%f48, [%rd44];
	fma.rn.f32 	%f49, %f47, %f48, %f46;
	ld.global.u32 	%r54, [%rd37+12];
	ld.global.f32 	%f50, [%rd38+12];
	mad.lo.s32 	%r55, %r2, %r54, %r4;
	mul.wide.s32 	%rd45, %r55, 4;
	add.s64 	%rd46, %rd1, %rd45;
	ld.global.f32 	%f51, [%rd46];
	fma.rn.f32 	%f72, %f50, %f51, %f49;
	add.s32 	%r71, %r71, 4;
$L__BB3_8:
	setp.eq.s32 	%p7, %r17, 0;
	@%p7 bra 	$L__BB3_13;
	setp.eq.s32 	%p8, %r17, 1;
	@%p8 bra 	$L__BB3_11;
	add.s32 	%r56, %r71, %r8;
	mul.wide.s32 	%rd47, %r56, 4;
	add.s64 	%rd48, %rd3, %rd47;
	ld.global.u32 	%r57, [%rd48];
	add.s64 	%rd49, %rd2, %rd47;
	ld.global.f32 	%f53, [%rd49];
	mad.lo.s32 	%r58, %r2, %r57, %r4;
	mul.wide.s32 	%rd50, %r58, 4;
	add.s64 	%rd51, %rd1, %rd50;
	ld.global.f32 	%f54, [%rd51];
	fma.rn.f32 	%f55, %f53, %f54, %f72;
	ld.global.u32 	%r59, [%rd48+4];
	ld.global.f32 	%f56, [%rd49+4];
	mad.lo.s32 	%r60, %r2, %r59, %r4;
	mul.wide.s32 	%rd52, %r60, 4;
	add.s64 	%rd53, %rd1, %rd52;
	ld.global.f32 	%f57, [%rd53];
	fma.rn.f32 	%f72, %f56, %f57, %f55;
	add.s32 	%r71, %r71, 2;
$L__BB3_11:
	and.b32  	%r61, %r24, 1;
	setp.eq.b32 	%p9, %r61, 1;
	not.pred 	%p10, %p9;
	@%p10 bra 	$L__BB3_13;
	add.s32 	%r62, %r71, %r8;
	mul.wide.s32 	%rd54, %r62, 4;
	add.s64 	%rd55, %rd3, %rd54;
	ld.global.u32 	%r63, [%rd55];
	add.s64 	%rd56, %rd2, %rd54;
	ld.global.f32 	%f58, [%rd56];
	mad.lo.s32 	%r64, %r2, %r63, %r4;
	mul.wide.s32 	%rd57, %r64, 4;
	add.s64 	%rd58, %rd1, %rd57;
	ld.global.f32 	%f59, [%rd58];
	fma.rn.f32 	%f72, %f58, %f59, %f72;
$L__BB3_13:
	ld.param.u64 	%rd65, [_Z30fuzzy_depthwise_conv3d_forwardiiiiiiiPKiS0_S0_PKfS2_S2_Pf_param_11];
	mad.lo.s32 	%r65, %r2, %r5, %r4;
	cvta.to.global.u64 	%rd59, %rd7;
	mul.wide.s32 	%rd60, %r65, 4;
	add.s64 	%rd61, %rd59, %rd60;
	div.s32 	%r66, %r4, %r23;
	mad.lo.s32 	%r67, %r6, %r22, %r66;
	cvta.to.global.u64 	%rd62, %rd65;
	mul.wide.s32 	%rd63, %r67, 4;
	add.s64 	%rd64, %rd62, %rd63;
	ld.global.f32 	%f60, [%rd64];
	mul.f32 	%f61, %f72, %f60;
	cvt.rn.f32.s32 	%f62, %r7;
	div.rn.f32 	%f63, %f61, %f62;
	atom.global.add.f32 	%f64, [%rd61], %f63;
$L__BB3_14:
	ret;

}
	// .globl	_Z30fuzzy_depthwise_input_backwardiiiiiiiPKiS0_S0_PKfS2_S2_S2_Pf
.visible .entry _Z30fuzzy_depthwise_input_backwardiiiiiiiPKiS0_S0_PKfS2_S2_S2_Pf(
	.param .u32 _Z30fuzzy_depthwise_input_backwardiiiiiiiPKiS0_S0_PKfS2_S2_S2_Pf_param_0,
	.param .u32 _Z30fuzzy_depthwise_input_backwardiiiiiiiPKiS0_S0_PKfS2_S2_S2_Pf_param_1,
	.param .u32 _Z30fuzzy_depthwise_input_backwardiiiiiiiPKiS0_S0_PKfS2_S2_S2_Pf_param_2,
	.param .u32 _Z30fuzzy_depthwise_input_backwardiiiiiiiPKiS0_S0_PKfS2_S2_S2_Pf_param_3,
	.param .u32 _Z30fuzzy_depthwise_input_backwardiiiiiiiPKiS0_S0_PKfS2_S2_S2_Pf_param_4,
	.param .u32 _Z30fuzzy_depthwise_input_backwardiiiiiiiPKiS0_S0_PKfS2_S2_S2_Pf_param_5,
	.param .u32 _Z30fuzzy_depthwise_input_backwardiiiiiiiPKiS0_S0_PKfS2_S2_S2_Pf_param_6,
	.param .u64 .ptr .align 1 _Z30fuzzy_depthwise_input_backwardiiiiiiiPKiS0_S0_PKfS2_S2_S2_Pf_param_7,
	.param .u64 .ptr .align 1 _Z30fuzzy_depthwise_input_backwardiiiiiiiPKiS0_S0_PKfS2_S2_S2_Pf_param_8,
	.param .u64 .ptr .align 1 _Z30fuzzy_depthwise_input_backwardiiiiiiiPKiS0_S0_PKfS2_S2_S2_Pf_param_9,
	.param .u64 .ptr .align 1 _Z30fuzzy_depthwise_input_backwardiiiiiiiPKiS0_S0_PKfS2_S2_S2_Pf_param_10,
	.param .u64 .ptr .align 1 _Z30fuzzy_depthwise_input_backwardiiiiiiiPKiS0_S0_PKfS2_S2_S2_Pf_param_11,
	.param .u64 .ptr .align 1 _Z30fuzzy_depthwise_input_backwardiiiiiiiPKiS0_S0_PKfS2_S2_S2_Pf_param_12,
	.param .u64 .ptr .align 1 _Z30fuzzy_depthwise_input_backwardiiiiiiiPKiS0_S0_PKfS2_S2_S2_Pf_param_13,
	.param .u64 .ptr .align 1 _Z30fuzzy_depthwise_input_backwardiiiiiiiPKiS0_S0_PKfS2_S2_S2_Pf_param_14
)
{
	.reg .pred 	%p<11>;
	.reg .b32 	%r<73>;
	.reg .b32 	%f<73>;
	.reg .b64 	%rd<66>;

	ld.param.u32 	%r25, [_Z30fuzzy_depthwise_input_backwardiiiiiiiPKiS0_S0_PKfS2_S2_S2_Pf_param_2];
	ld.param.u32 	%r22, [_Z30fuzzy_depthwise_input_backwardiiiiiiiPKiS0_S0_PKfS2_S2_S2_Pf_param_4];
	ld.param.u32 	%r23, [_Z30fuzzy_depthwise_input_backwardiiiiiiiPKiS0_S0_PKfS2_S2_S2_Pf_param_5];
	ld.param.u32 	%r24, [_Z30fuzzy_depthwise_input_backwardiiiiiiiPKiS0_S0_PKfS2_S2_S2_Pf_param_6];
	ld.param.u64 	%rd4, [_Z30fuzzy_depthwise_input_backwardiiiiiiiPKiS0_S0_PKfS2_S2_S2_Pf_param_7];
	ld.param.u64 	%rd5, [_Z30fuzzy_depthwise_input_backwardiiiiiiiPKiS0_S0_PKfS2_S2_S2_Pf_param_8];
	ld.param.u64 	%rd8, [_Z30fuzzy_depthwise_input_backwardiiiiiiiPKiS0_S0_PKfS2_S2_S2_Pf_param_9];
	ld.param.u64 	%rd9, [_Z30fuzzy_depthwise_input_backwardiiiiiiiPKiS0_S0_PKfS2_S2_S2_Pf_param_10];
	ld.param.u64 	%rd10, [_Z30fuzzy_depthwise_input_backwardiiiiiiiPKiS0_S0_PKfS2_S2_S2_Pf_param_12];
	ld.param.u64 	%rd7, [_Z30fuzzy_depthwise_input_backwardiiiiiiiPKiS0_S0_PKfS2_S2_S2_Pf_param_14];
	cvta.to.global.u64 	%rd1, %rd10;
	cvta.to.global.u64 	%rd2, %rd9;
	cvta.to.global.u64 	%rd3, %rd8;
	mov.u32 	%r26, %ctaid.x;
	mov.u32 	%r27, %ntid.x;
	mov.u32 	%r28, %tid.x;
	mad.lo.s32 	%r1, %r26, %r27, %r28;
	mul.lo.s32 	%r2, %r23, %r22;
	div.s32 	%r3, %r1, %r2;
	setp.ge.s32 	%p1, %r3, %r25;
	@%p1 bra 	$L__BB4_14;
	cvta.to.global.u64 	%rd11, %rd5;
	cvta.to.global.u64 	%rd12, %rd4;
	rem.s32 	%r4, %r1, %r2;
	shl.b32 	%r29, %r3, 1;
	mul.wide.s32 	%rd13, %r29, 4;
	add.s64 	%rd14, %rd11, %rd13;
	ld.global.u32 	%r5, [%rd14];
	ld.global.u32 	%r6, [%rd14+4];
	mul.wide.s32 	%rd15, %r5, 4;
	add.s64 	%rd16, %rd12, %rd15;
	ld.global.u32 	%r7, [%rd16];
	setp.lt.s32 	%p2, %r24, 1;
	mov.f32 	%f72, 0f00000000;
	@%p2 bra 	$L__BB4_13;
	mul.lo.s32 	%r8, %r3, %r24;
	and.b32  	%r9, %r24, 7;
	setp.lt.u32 	%p3, %r24, 8;
	mov.f32 	%f72, 0f00000000;
	mov.b32 	%r71, 0;
	@%p3 bra 	$L__BB4_5;
	and.b32  	%r71, %r24, 2147483640;
	neg.s32 	%r69, %r71;
	mov.f32 	%f72, 0f00000000;
	mov.u32 	%r68, %r8;
$L__BB4_4:
	.pragma "nounroll";
	mul.wide.s32 	%rd17, %r68, 4;
	add.s64 	%rd18, %rd3, %rd17;
	add.s64 	%rd19, %rd2, %rd17;
	ld.global.u32 	%r31, [%rd18];
	ld.global.f32 	%f17, [%rd19];
	mad.lo.s32 	%r32, %r2, %r31, %r4;
	mul.wide.s32 	%rd20, %r32, 4;
	add.s64 	%rd21, %rd1, %rd20;
	ld.global.f32 	%f18, [%rd21];
	fma.rn.f32 	%f19, %f17, %f18, %f72;
	ld.global.u32 	%r33, [%rd18+4];
	ld.global.f32 	%f20, [%rd19+4];
	mad.lo.s32 	%r34, %r2, %r33, %r4;
	mul.wide.s32 	%rd22, %r34, 4;
	add.s64 	%rd23, %rd1, %rd22;
	ld.global.f32 	%f21, [%rd23];
	fma.rn.f32 	%f22, %f20, %f21, %f19;
	ld.global.u32 	%r35, [%rd18+8];
	ld.global.f32 	%f23, [%rd19+8];
	mad.lo.s32 	%r36, %r2, %r35, %r4;
	mul.wide.s32 	%rd24, %r36, 4;
	add.s64 	%rd25, %rd1, %rd24;
	ld.global.f32 	%f24, [%rd25];
	fma.rn.f32 	%f25, %f23, %f24, %f22;
	ld.global.u32 	%r37, [%rd18+12];
	ld.global.f32 	%f26, [%rd19+12];
	mad.lo.s32 	%r38, %r2, %r37, %r4;
	mul.wide.s32 	%rd26, %r38, 4;
	add.s64 	%rd27, %rd1, %rd26;
	ld.global.f32 	%f27, [%rd27];
	fma.rn.f32 	%f28, %f26, %f27, %f25;
	ld.global.u32 	%r39, [%rd18+16];
	ld.global.f32 	%f29, [%rd19+16];
	mad.lo.s32 	%r40, %r2, %r39, %r4;
	mul.wide.s32 	%rd28, %r40, 4;
	add.s64 	%rd29, %rd1, %rd28;
	ld.global.f32 	%f30, [%rd29];
	fma.rn.f32 	%f31, %f29, %f30, %f28;
	ld.global.u32 	%r41, [%rd18+20];
	ld.global.f32 	%f32, [%rd19+20];
	mad.lo.s32 	%r42, %r2, %r41, %r4;
	mul.wide.s32 	%rd30, %r42, 4;
	add.s64 	%rd31, %rd1, %rd30;
	ld.global.f32 	%f33, [%rd31];
	fma.rn.f32 	%f34, %f32, %f33, %f31;
	ld.global.u32 	%r43, [%rd18+24];
	ld.global.f32 	%f35, [%rd19+24];
	mad.lo.s32 	%r44, %r2, %r43, %r4;
	mul.wide.s32 	%rd32, %r44, 4;
	add.s64 	%rd33, %rd1, %rd32;
	ld.global.f32 	%f36, [%rd33];
	fma.rn.f32 	%f37, %f35, %f36, %f34;
	ld.global.u32 	%r45, [%rd18+28];
	ld.global.f32 	%f38, [%rd19+28];
	mad.lo.s32 	%r46, %r2, %r45, %r4;
	mul.wide.s32 	%rd34, %r46, 4;
	add.s64 	%rd35, %rd1, %rd34;
	ld.global.f32 	%f39, [%rd35];
	fma.rn.f32 	%f72, %f38, %f39, %f37;
	add.s32 	%r69, %r69, 8;
	add.s32 	%r68, %r68, 8;
	setp.ne.s32 	%p4, %r69, 0;
	@%p4 bra 	$L__BB4_4;
$L__BB4_5:
	setp.eq.s32 	%p5, %r9, 0;
	@%p5 bra 	$L__BB4_13;
	and.b32  	%r17, %r24, 3;
	setp.lt.u32 	%p6, %r9, 4;
	@%p6 bra 	$L__BB4_8;
	add.s32 	%r47, %r71, %r8;
	mul.wide.s32 	%rd36, %r47, 4;
	add.s64 	%rd37, %rd3, %rd36;
	ld.global.u32 	%r48, [%rd37];
	add.s64 	%rd38, %rd2, %rd36;
	ld.global.f32 	%f41, [%rd38];
	mad.lo.s32 	%r49, %r2, %r48, %r4;
	mul.wide.s32 	%rd39, %r49, 4;
	add.s64 	%rd40, %rd1, %rd39;
	ld.global.f32 	%f42, [%rd40];
	fma.rn.f32 	%f43, %f41, %f42, %f72;
	ld.global.u32 	%r50, [%rd37+4];
	ld.global.f32 	%f44, [%rd38+4];
	mad.lo.s32 	%r51, %r2, %r50, %r4;
	mul.wide.s32 	%rd41, %r51, 4;
	add.s64 	%rd42, %rd1, %rd41;
	ld.global.f32 	%f45, [%rd42];
	fma.rn.f32 	%f46, %f44, %f45, %f43;
	ld.global.u32 	%r52, [%rd37+8];
	ld.global.f32 	%f47, [%rd38+8];
	mad.lo.s32 	%r53, %r2, %r52, %r4;
	mul.wide.s32 	%rd43, %r53, 4;
	add.s64 	%rd44, %rd1, %rd43;
	ld.global.f32 	%f48, [%rd44];
	fma.rn.f32 	%f49, %f47, %f48, %f46;
	ld.global.u32 	%r54, [%rd37+12];
	ld.global.f32 	%f50, [%rd38+12];
	mad.lo.s32 	%r55, %r2, %r54, %r4;
	mul.wide.s32 	%rd45, %r55, 4;
	add.s64 	%rd46, %rd1, %rd45;
	ld.global.f32 	%f51, [%rd46];
	fma.rn.f32 	%f72, %f50, %f51, %f49;
	add.s32 	%r71, %r71, 4;
$L__BB4_8:
	setp.eq.s32 	%p7, %r17, 0;
	@%p7 bra 	$L__BB4_13;
	setp.eq.s32 	%p8, %r17, 1;
	@%p8 bra 	$L__BB4_11;
	add.s32 	%r56, %r71, %r8;
	mul.wide.s32 	%rd47, %r56, 4;
	add.s64 	%rd48, %rd3, %rd47;
	ld.global.u32 	%r57, [%rd48];
	add.s64 	%rd49, %rd2, %rd47;
	ld.global.f32 	%f53, [%rd49];
	mad.lo.s32 	%r58, %r2, %r57, %r4;
	mul.wide.s32 	%rd50, %r58, 4;
	add.s64 	%rd51, %rd1, %rd50;
	ld.global.f32 	%f54, [%rd51];
	fma.rn.f32 	%f55, %f53, %f54, %f72;
	ld.global.u32 	%r59, [%rd48+4];
	ld.global.f32 	%f56, [%rd49+4];
	mad.lo.s32 	%r60, %r2, %r59, %r4;
	mul.wide.s32 	%rd52, %r60, 4;
	add.s64 	%rd53, %rd1, %rd52;
	ld.global.f32 	%f57, [%rd53];
	fma.rn.f32 	%f72, %f56, %f57, %f55;
	add.s32 	%r71, %r71, 2;
$L__BB4_11:
	and.b32  	%r61, %r24, 1;
	setp.eq.b32 	%p9, %r61, 1;
	not.pred 	%p10, %p9;
	@%p10 bra 	$L__BB4_13;
	add.s32 	%r62, %r71, %r8;
	mul.wide.s32 	%rd54, %r62, 4;
	add.s64 	%rd55, %rd3, %rd54;
	ld.global.u32 	%r63, [%rd55];
	add.s64 	%rd56, %rd2, %rd54;
	ld.global.f32 	%f58, [%rd56];
	mad.lo.s32 	%r64, %r2, %r63, %r4;
	mul.wide.s32 	%rd57, %r64, 4;
	add.s64 	%rd58, %rd1, %rd57;
	ld.global.f32 	%f59, [%rd58];
	fma.rn.f32 	%f72, %f58, %f59, %f72;
$L__BB4_13:
	ld.param.u64 	%rd65, [_Z30fuzzy_depthwise_input_backwardiiiiiiiPKiS0_S0_PKfS2_S2_S2_Pf_param_13];
	mad.lo.s32 	%r65, %r2, %r5, %r4;
	cvta.to.global.u64 	%rd59, %rd65;
	mul.wide.s32 	%rd60, %r65, 4;
	add.s64 	%rd61, %rd59, %rd60;
	ld.global.f32 	%f60, [%rd61];
	mul.f32 	%f61, %f72, %f60;
	cvt.rn.f32.s32 	%f62, %r7;
	div.rn.f32 	%f63, %f61, %f62;
	div.s32 	%r66, %r4, %r23;
	mad.lo.s32 	%r67, %r6, %r22, %r66;
	cvta.to.global.u64 	%rd62, %rd7;
	mul.wide.s32 	%rd63, %r67, 4;
	add.s64 	%rd64, %rd62, %rd63;
	atom.global.add.f32 	%f64, [%rd64], %f63;
$L__BB4_14:
	ret;

}
	// .globl	_Z31fuzzy_depthwise_filter_backwardiiiiiiiPKiS0_S0_PKfS2_S2_Pfii
.visible .entry _Z31fuzzy_depthwise_filter_backwardiiiiiiiPKiS0_S0_PKfS2_S2_Pfii(
	.param .u32 _Z31fuzzy_depthwise_filter_backwardiiiiiiiPKiS0_S0_PKfS2_S2_Pfii_param_0,
	.param .u32 _Z31fuzzy_depthwise_filter_backwardiiiiiiiPKiS0_S0_PKfS2_S2_Pfii_param_1,
	.param .u32 _Z31fuzzy_depthwise_filter_backwardiiiiiiiPKiS0_S0_PKfS2_S2_Pfii_param_2,
	.param .u32 _Z31fuzzy_depthwise_filter_backwardiiiiiiiPKiS0_S0_PKfS2_S2_Pfii_param_3,
	.param .u32 _Z31fuzzy_depthwise_filter_backwardiiiiiiiPKiS0_S0_PKfS2_S2_Pfii_param_4,
	.param .u32 _Z31fuzzy_depthwise_filter_backwardiiiiiiiPKiS0_S0_PKfS2_S2_Pfii_param_5,
	.param .u32 _Z31fuzzy_depthwise_filter_backwardiiiiiiiPKiS0_S0_PKfS2_S2_Pfii_param_6,
	.param .u64 .ptr .align 1 _Z31fuzzy_depthwise_filter_backwardiiiiiiiPKiS0_S0_PKfS2_S2_Pfii_param_7,
	.param .u64 .ptr .align 1 _Z31fuzzy_depthwise_filter_backwardiiiiiiiPKiS0_S0_PKfS2_S2_Pfii_param_8,
	.param .u64 .ptr .align 1 _Z31fuzzy_depthwise_filter_backwardiiiiiiiPKiS0_S0_PKfS2_S2_Pfii_param_9,
	.param .u64 .ptr .align 1 _Z31fuzzy_depthwise_filter_backwardiiiiiiiPKiS0_S0_PKfS2_S2_Pfii_param_10,
	.param .u64 .ptr .align 1 _Z31fuzzy_depthwise_filter_backwardiiiiiiiPKiS0_S0_PKfS2_S2_Pfii_param_11,
	.param .u64 .ptr .align 1 _Z31fuzzy_depthwise_filter_backwardiiiiiiiPKiS0_S0_PKfS2_S2_Pfii_param_12,
	.param .u64 .ptr .align 1 _Z31fuzzy_depthwise_filter_backwardiiiiiiiPKiS0_S0_PKfS2_S2_Pfii_param_13,
	.param .u32 _Z31fuzzy_depthwise_filter_backwardiiiiiiiPKiS0_S0_PKfS2_S2_Pfii_param_14,
	.param .u32 _Z31fuzzy_depthwise_filter_backwardiiiiiiiPKiS0_S0_PKfS2_S2_Pfii_param_15
)
{
	.reg .pred 	%p<60>;
	.reg .b32 	%r<166>;
	.reg .b32 	%f<53>;
	.reg .b64 	%rd<40>;

	ld.param.u32 	%r42, [_Z31fuzzy_depthwise_filter_backwardiiiiiiiPKiS0_S0_PKfS2_S2_Pfii_param_2];
	ld.param.u32 	%r43, [_Z31fuzzy_depthwise_filter_backwardiiiiiiiPKiS0_S0_PKfS2_S2_Pfii_param_4];
	ld.param.u32 	%r44, [_Z31fuzzy_depthwise_filter_backwardiiiiiiiPKiS0_S0_PKfS2_S2_Pfii_param_5];
	ld.param.u32 	%r45, [_Z31fuzzy_depthwise_filter_backwardiiiiiiiPKiS0_S0_PKfS2_S2_Pfii_param_6];
	ld.param.u64 	%rd14, [_Z31fuzzy_depthwise_filter_backwardiiiiiiiPKiS0_S0_PKfS2_S2_Pfii_param_8];
	ld.param.u64 	%rd18, [_Z31fuzzy_depthwise_filter_backwardiiiiiiiPKiS0_S0_PKfS2_S2_Pfii_param_9];
	ld.param.u64 	%rd19, [_Z31fuzzy_depthwise_filter_backwardiiiiiiiPKiS0_S0_PKfS2_S2_Pfii_param_10];
	ld.param.u64 	%rd15, [_Z31fuzzy_depthwise_filter_backwardiiiiiiiPKiS0_S0_PKfS2_S2_Pfii_param_11];
	ld.param.u64 	%rd16, [_Z31fuzzy_depthwise_filter_backwardiiiiiiiPKiS0_S0_PKfS2_S2_Pfii_param_12];
	ld.param.u64 	%rd17, [_Z31fuzzy_depthwise_filter_backwardiiiiiiiPKiS0_S0_PKfS2_S2_Pfii_param_13];
	ld.param.u32 	%r46, [_Z31fuzzy_depthwise_filter_backwardiiiiiiiPKiS0_S0_PKfS2_S2_Pfii_param_14];
	ld.param.u32 	%r47, [_Z31fuzzy_depthwise_filter_backwardiiiiiiiPKiS0_S0_PKfS2_S2_Pfii_param_15];
	cvta.to.global.u64 	%rd1, %rd19;
	cvta.to.global.u64 	%rd2, %rd18;
	mov.u32 	%r165, %tid.x;
	setp.ge.s32 	%p1, %r165, %r46;
	@%p1 bra 	$L__BB5_3;
	mov.u32 	%r2, %ntid.x;
	mov.u32 	%r159, %r165;
$L__BB5_2:
	shl.b32 	%r48, %r159, 2;
	mov.u32 	%r49, gradPerBlock;
	add.s32 	%r50, %r49, %r48;
	mov.b32 	%r51, 0;
	st.shared.u32 	[%r50], %r51;
	add.s32 	%r159, %r159, %r2;
	setp.lt.s32 	%p2, %r159, %r46;
	@%p2 bra 	$L__BB5_2;
$L__BB5_3:
	bar.sync 	0;
	add.s32 	%r5, %r47, %r46;
	mov.u32 	%r52, %ctaid.x;
	mov.u32 	%r6, %ntid.x;
	mad.lo.s32 	%r7, %r52, %r6, %r165;
	mul.lo.s32 	%r8, %r44, %r43;
	div.s32 	%r9, %r7, %r8;
	setp.ge.s32 	%p3, %r9, %r42;
	@%p3 bra 	$L__BB5_45;
	ld.param.u64 	%rd39, [_Z31fuzzy_depthwise_filter_backwardiiiiiiiPKiS0_S0_PKfS2_S2_Pfii_param_7];
	rem.s32 	%r10, %r7, %r8;
	div.s32 	%r53, %r10, %r44;
	shl.b32 	%r54, %r9, 1;
	cvta.to.global.u64 	%rd20, %rd14;
	mul.wide.s32 	%rd21, %r54, 4;
	add.s64 	%rd22, %rd20, %rd21;
	ld.global.u32 	%r55, [%rd22];
	ld.global.u32 	%r56, [%rd22+4];
	cvta.to.global.u64 	%rd23, %rd39;
	mul.wide.s32 	%rd24, %r55, 4;
	add.s64 	%rd25, %rd23, %rd24;
	ld.global.u32 	%r57, [%rd25];
	mad.lo.s32 	%r58, %r8, %r55, %r10;
	cvta.to.global.u64 	%rd26, %rd16;
	mul.wide.s32 	%rd27, %r58, 4;
	add.s64 	%rd28, %rd26, %rd27;
	ld.global.f32 	%f2, [%rd28];
	mad.lo.s32 	%r59, %r56, %r43, %r53;
	cvta.to.global.u64 	%rd29, %rd15;
	mul.wide.s32 	%rd30, %r59, 4;
	add.s64 	%rd31, %rd29, %rd30;
	ld.global.f32 	%f3, [%rd31];
	mul.f32 	%f4, %f2, %f3;
	cvt.rn.f32.s32 	%f5, %r57;
	div.rn.f32 	%f1, %f4, %f5;
	setp.lt.s32 	%p4, %r45, 1;
	@%p4 bra 	$L__BB5_45;
	mul.lo.s32 	%r11, %r9, %r45;
	and.b32  	%r12, %r45, 7;
	setp.lt.u32 	%p5, %r45, 8;
	mov.b32 	%r163, 0;
	@%p5 bra 	$L__BB5_24;
	and.b32  	%r163, %r45, 2147483640;
	neg.s32 	%r161, %r163;
	add.s64 	%rd3, %rd2, 16;
	add.s64 	%rd4, %rd1, 16;
	mov.u32 	%r160, %r11;
$L__BB5_7:
	.pragma "nounroll";
	mul.wide.s32 	%rd32, %r160, 4;
	add.s64 	%rd5, %rd3, %rd32;
	add.s64 	%rd6, %rd4, %rd32;
	ld.global.u32 	%r61, [%rd5+-16];
	mad.lo.s32 	%r17, %r8, %r61, %r10;
	setp.lt.s32 	%p6, %r17, %r47;
	setp.ge.s32 	%p7, %r17, %r5;
	or.pred  	%p8, %p6, %p7;
	@%p8 bra 	$L__BB5_9;
	ld.global.f32 	%f6, [%rd6+-16];
	sub.s32 	%r63, %r17, %r47;
	shl.b32 	%r64, %r63, 2;
	mov.u32 	%r65, gradPerBlock;
	add.s32 	%r66, %r65, %r64;
	mul.f32 	%f7, %f1, %f6;
	atom.shared.add.f32 	%f8, [%r66], %f7;
$L__BB5_9:
	ld.global.u32 	%r67, [%rd5+-12];
	mad.lo.s32 	%r18, %r8, %r67, %r10;
	setp.lt.s32 	%p9, %r18, %r47;
	setp.ge.s32 	%p10, %r18, %r5;
	or.pred  	%p11, %p9, %p10;
	@%p11 bra 	$L__BB5_11;
	ld.global.f32 	%f9, [%rd6+-12];
	sub.s32 	%r69, %r18, %r47;
	shl.b32 	%r70, %r69, 2;
	mov.u32 	%r71, gradPerBlock;
	add.s32 	%r72, %r71, %r70;
	mul.f32 	%f10, %f1, %f9;
	atom.shared.add.f32 	%f11, [%r72], %f10;
$L__BB5_11:
	ld.global.u32 	%r73, [%rd5+-8];
	mad.lo.s32 	%r19, %r8, %r73, %r10;
	setp.lt.s32 	%p12, %r19, %r47;
	setp.ge.s32 	%p13, %r19, %r5;
	or.pred  	%p14, %p12, %p13;
	@%p14 bra 	$L__BB5_13;
	ld.global.f32 	%f12, [%rd6+-8];
	sub.s32 	%r75, %r19, %r47;
	shl.b32 	%r76, %r75, 2;
	mov.u32 	%r77, gradPerBlock;
	add.s32 	%r78, %r77, %r76;
	mul.f32 	%f13, %f1, %f12;
	atom.shared.add.f32 	%f14, [%r78], %f13;
$L__BB5_13:
	ld.global.u32 	%r79, [%rd5+-4];
	mad.lo.s32 	%r20, %r8, %r79, %r10;
	setp.lt.s32 	%p15, %r20, %r47;
	setp.ge.s32 	%p16, %r20, %r5;
	or.pred  	%p17, %p15, %p16;
	@%p17 bra 	$L__BB5_15;
	ld.global.f32 	%f15, [%rd6+-4];
	sub.s32 	%r81, %r20, %r47;
	shl.b32 	%r82, %r81, 2;
	mov.u32 	%r83, gradPerBlock;
	add.s32 	%r84, %r83, %r82;
	mul.f32 	%f16, %f1, %f15;
	atom.shared.add.f32 	%f17, [%r84], %f16;
$L__BB5_15:
	ld.global.u32 	%r85, [%rd5];
	mad.lo.s32 	%r21, %r8, %r85, %r10;
	setp.lt.s32 	%p18, %r21, %r47;
	setp.ge.s32 	%p19, %r21, %r5;
	or.pred  	%p20, %p18, %p19;
	@%p20 bra 	$L__BB5_17;
	ld.global.f32 	%f18, [%rd6];
	sub.s32 	%r87, %r21, %r47;
	shl.b32 	%r88, %r87, 2;
	mov.u32 	%r89, gradPerBlock;
	add.s32 	%r90, %r89, %r88;
	mul.f32 	%f19, %f1, %f18;
	atom.shared.add.f32 	%f20, [%r90], %f19;
$L__BB5_17:
	ld.global.u32 	%r91, [%rd5+4];
	mad.lo.s32 	%r22, %r8, %r91, %r10;
	setp.lt.s32 	%p21, %r22, %r47;
	setp.ge.s32 	%p22, %r22, %r5;
	or.pred  	%p23, %p21, %p22;
	@%p23 bra 	$L__BB5_19;
	ld.global.f32 	%f21, [%rd6+4];
	sub.s32 	%r93, %r22, %r47;
	shl.b32 	%r94, %r93, 2;
	mov.u32 	%r95, gradPerBlock;
	add.s32 	%r96, %r95, %r94;
	mul.f32 	%f22, %f1, %f21;
	atom.shared.add.f32 	%f23, [%r96], %f22;
$L__BB5_19:
	ld.global.u32 	%r97, [%rd5+8];
	mad.lo.s32 	%r23, %r8, %r97, %r10;
	setp.lt.s32 	%p24, %r23, %r47;
	setp.ge.s32 	%p25, %r23, %r5;
	or.pred  	%p26, %p24, %p25;
	@%p26 bra 	$L__BB5_21;
	ld.global.f32 	%f24, [%rd6+8];
	sub.s32 	%r99, %r23, %r47;
	shl.b32 	%r100, %r99, 2;
	mov.u32 	%r101, gradPerBlock;
	add.s32 	%r102, %r101, %r100;
	mul.f32 	%f25, %f1, %f24;
	atom.shared.add.f32 	%f26, [%r102], %f25;
$L__BB5_21:
	ld.global.u32 	%r103, [%rd5+12];
	mad.lo.s32 	%r24, %r8, %r103, %r10;
	setp.lt.s32 	%p27, %r24, %r47;
	setp.ge.s32 	%p28, %r24, %r5;
	or.pred  	%p29, %p27, %p28;
	@%p29 bra 	$L__BB5_23;
	ld.global.f32 	%f27, [%rd6+12];
	sub.s32 	%r105, %r24, %r47;
	shl.b32 	%r106, %r105, 2;
	mov.u32 	%r107, gradPerBlock;
	add.s32 	%r108, %r107, %r106;
	mul.f32 	%f28, %f1, %f27;
	atom.shared.add.f32 	%f29, [%r108], %f28;
$L__BB5_23:
	add.s32 	%r161, %r161, 8;
	add.s32 	%r160, %r160, 8;
	setp.ne.s32 	%p30, %r161, 0;
	@%p30 bra 	$L__BB5_7;
$L__BB5_24:
	setp.eq.s32 	%p31, %r12, 0;
	@%p31 bra 	$L__BB5_45;
	and.b32  	%r28, %r45, 3;
	setp.lt.u32 	%p32, %r12, 4;
	@%p32 bra 	$L__BB5_35;
	add.s32 	%r109, %r163, %r11;
	mul.wide.s32 	%rd33, %r109, 4;
	add.s64 	%rd7, %rd2, %rd33;
	ld.global.u32 	%r110, [%rd7];
	add.s64 	%rd8, %rd1, %rd33;
	mad.lo.s32 	%r29, %r8, %r110, %r10;
	setp.lt.s32 	%p33, %r29, %r47;
	setp.ge.s32 	%p34, %r29, %r5;
	or.pred  	%p35, %p33, %p34;
	@%p35 bra 	$L__BB5_28;
	ld.global.f32 	%f30, [%rd8];
	sub.s32 	%r112, %r29, %r47;
	shl.b32 	%r113, %r112, 2;
	mov.u32 	%r114, gradPerBlock;
	add.s32 	%r115, %r114, %r113;
	mul.f32 	%f31, %f1, %f30;
	atom.shared.add.f32 	%f32, [%r115], %f31;
$L__BB5_28:
	ld.global.u32 	%r116, [%rd7+4];
	mad.lo.s32 	%r30, %r8, %r116, %r10;
	setp.lt.s32 	%p36, %r30, %r47;
	setp.ge.s32 	%p37, %r30, %r5;
	or.pred  	%p38, %p36, %p37;
	@%p38 bra 	$L__BB5_30;
	ld.global.f32 	%f33, [%rd8+4];
	sub.s32 	%r118, %r30, %r47;
	shl.b32 	%r119, %r118, 2;
	mov.u32 	%r120, gradPerBlock;
	add.s32 	%r121, %r120, %r119;
	mul.f32 	%f34, %f1, %f33;
	atom.shared.add.f32 	%f35, [%r121], %f34;
$L__BB5_30:
	ld.global.u32 	%r122, [%rd7+8];
	mad.lo.s32 	%r31, %r8, %r122, %r10;
	setp.lt.s32 	%p39, %r31, %r47;
	setp.ge.s32 	%p40, %r31, %r5;
	or.pred  	%p41, %p39, %p40;
	@%p41 bra 	$L__BB5_32;
	ld.global.f32 	%f36, [%rd8+8];
	sub.s32 	%r124, %r31, %r47;
	shl.b32 	%r125, %r124, 2;
	mov.u32 	%r126, gradPerBlock;
	add.s32 	%r127, %r126, %r125;
	mul.f32 	%f37, %f1, %f36;
	atom.shared.add.f32 	%f38, [%r127], %f37;
$L__BB5_32:
	ld.global.u32 	%r128, [%rd7+12];
	mad.lo.s32 	%r32, %r8, %r128, %r10;
	setp.lt.s32 	%p42, %r32, %r47;
	setp.ge.s32 	%p43, %r32, %r5;
	or.pred  	%p44, %p42, %p43;
	@%p44 bra 	$L__BB5_34;
	ld.global.f32 	%f39, [%rd8+12];
	sub.s32 	%r130, %r32, %r47;
	shl.b32 	%r131, %r130, 2;
	mov.u32 	%r132, gradPerBlock;
	add.s32 	%r133, %r132, %r131;
	mul.f32 	%f40, %f1, %f39;
	atom.shared.add.f32 	%f41, [%r133], %f40;
$L__BB5_34:
	add.s32 	%r163, %r163, 4;
$L__BB5_35:
	setp.eq.s32 	%p45, %r28, 0;
	@%p45 bra 	$L__BB5_45;
	setp.eq.s32 	%p46, %r28, 1;
	@%p46 bra 	$L__BB5_42;
	add.s32 	%r134, %r163, %r11;
	mul.wide.s32 	%rd34, %r134, 4;
	add.s64 	%rd9, %rd2, %rd34;
	ld.global.u32 	%r135, [%rd9];
	add.s64 	%rd10, %rd1, %rd34;
	mad.lo.s32 	%r35, %r8, %r135, %r10;
	setp.lt.s32 	%p47, %r35, %r47;
	setp.ge.s32 	%p48, %r35, %r5;
	or.pred  	%p49, %p47, %p48;
	@%p49 bra 	$L__BB5_39;
	ld.global.f32 	%f42, [%rd10];
	sub.s32 	%r137, %r35, %r47;
	shl.b32 	%r138, %r137, 2;
	mov.u32 	%r139, gradPerBlock;
	add.s32 	%r140, %r139, %r138;
	mul.f32 	%f43, %f1, %f42;
	atom.shared.add.f32 	%f44, [%r140], %f43;
$L__BB5_39:
	ld.global.u32 	%r141, [%rd9+4];
	mad.lo.s32 	%r36, %r8, %r141, %r10;
	setp.lt.s32 	%p50, %r36, %r47;
	setp.ge.s32 	%p51, %r36, %r5;
	or.pred  	%p52, %p50, %p51;
	@%p52 bra 	$L__BB5_41;
	ld.global.f32 	%f45, [%rd10+4];
	sub.s32 	%r143, %r36, %r47;
	shl.b32 	%r144, %r143, 2;
	mov.u32 	%r145, gradPerBlock;
	add.s32 	%r146, %r145, %r144;
	mul.f32 	%f46, %f1, %f45;
	atom.shared.add.f32 	%f47, [%r146], %f46;
$L__BB5_41:
	add.s32 	%r163, %r163, 2;
$L__BB5_42:
	and.b32  	%r147, %r45, 1;
	setp.eq.b32 	%p53, %r147, 1;
	not.pred 	%p54, %p53;
	@%p54 bra 	$L__BB5_45;
	add.s32 	%r148, %r163, %r11;
	mul.wide.s32 	%rd35, %r148, 4;
	add.s64 	%rd36, %rd2, %rd35;
	ld.global.u32 	%r149, [%rd36];
	add.s64 	%rd11, %rd1, %rd35;
	mad.lo.s32 	%r39, %r8, %r149, %r10;
	setp.lt.s32 	%p55, %r39, %r47;
	setp.ge.s32 	%p56, %r39, %r5;
	or.pred  	%p57, %p55, %p56;
	@%p57 bra 	$L__BB5_45;
	ld.global.f32 	%f48, [%rd11];
	sub.s32 	%r151, %r39, %r47;
	shl.b32 	%r152, %r151, 2;
	mov.u32 	%r153, gradPerBlock;
	add.s32 	%r154, %r153, %r152;
	mul.f32 	%f49, %f1, %f48;
	atom.shared.add.f32 	%f50, [%r154], %f49;
$L__BB5_45:
	setp.ge.s32 	%p58, %r165, %r46;
	bar.sync 	0;
	@%p58 bra 	$L__BB5_48;
	cvta.to.global.u64 	%rd12, %rd17;
	mov.u32 	%r157, gradPerBlock;
$L__BB5_47:
	add.s32 	%r155, %r165, %r47;
	mul.wide.s32 	%rd37, %r155, 4;
	add.s64 	%rd38, %rd12, %rd37;
	shl.b32 	%r156, %r165, 2;
	add.s32 	%r158, %r157, %r156;
	ld.shared.f32 	%f51, [%r158];
	atom.global.add.f32 	%f52, [%rd38], %f51;
	add.s32 	%r165, %r165, %r6;
	setp.lt.s32 	%p59, %r165, %r46;
	@%p59 bra 	$L__BB5_47;
$L__BB5_48:
	ret;

}


// ===== COMPILED SASS (sm_100) =====

	.target	sm_100

	.elftype	@"ET_EXEC"


//--------------------- .note.nv.tkinfo           --------------------------
	.section	.note.nv.tkinfo,"",@"SHT_NOTE"
	.sectionflags	@"SHF_NOTE_NV_TKINFO"
	.tkinfo
        /*0018*/ 	.word	0x00000002
        /*0030*/ 	.string	""
        /*0030*/ 	.string	"ptxas"
        /*0030*/ 	.string	"Cuda compilation tools, release 13.0, V13.0.88"
        /*0030*/ 	.string	"Build cuda_13.0.r13.0/compiler.36424714_0"
        /*0030*/ 	.string	"-arch sm_100 -m 64 "



//--------------------- .note.nv.cuinfo           --------------------------
	.section	.note.nv.cuinfo,"",@"SHT_NOTE"
	.sectionflags	@"SHF_NOTE_NV_CUINFO"
        /*0018*/ 	.short	0x0002
        /*001a*/ 	.short	0x0064
        /*001c*/ 	.short	0x0082
	.zero		2


//--------------------- .nv.info                  --------------------------
	.section	.nv.info,"",@"SHT_CUDA_INFO"
	.align	4


	//----- nvinfo : EIATTR_REGCOUNT
	.align		4
        /*0000*/ 	.byte	0x04, 0x2f
        /*0002*/ 	.short	(.L_1 - .L_0)
	.align		4
.L_0:
        /*0004*/ 	.word	index@(_Z24depthwise_conv3d_forwardiiiiiiPKiS0_S0_PKfS2_Pf)
        /*0008*/ 	.word	0x00000016


	//----- nvinfo : EIATTR_FRAME_SIZE
	.align		4
.L_1:
        /*000c*/ 	.byte	0x04, 0x11
        /*000e*/ 	.short	(.L_3 - .L_2)
	.align		4
.L_2:
        /*0010*/ 	.word	index@($__internal_5_$__cuda_sm3x_div_rn_noftz_f32_slowpath)
        /*0014*/ 	.word	0x00000000


	//----- nvinfo : EIATTR_FRAME_SIZE
	.align		4
.L_3:
        /*0018*/ 	.byte	0x04, 0x11
        /*001a*/ 	.short	(.L_5 - .L_4)
	.align		4
.L_4:
        /*001c*/ 	.word	index@(_Z24depthwise_conv3d_forwardiiiiiiPKiS0_S0_PKfS2_Pf)
        /*0020*/ 	.word	0x00000000


	//----- nvinfo : EIATTR_REGCOUNT
	.align		4
.L_5:
        /*0024*/ 	.byte	0x04, 0x2f
        /*0026*/ 	.short	(.L_7 - .L_6)
	.align		4
.L_6:
        /*0028*/ 	.word	index@(_Z24depthwise_input_backwardiiiiiiPKiS0_S0_PKfS2_S2_Pf)
        /*002c*/ 	.word	0x00000016


	//----- nvinfo : EIATTR_FRAME_SIZE
	.align		4
.L_7:
        /*0030*/ 	.byte	0x04, 0x11
        /*0032*/ 	.short	(.L_9 - .L_8)
	.align		4
.L_8:
        /*0034*/ 	.word	index@($__internal_4_$__cuda_sm3x_div_rn_noftz_f32_slowpath)
        /*0038*/ 	.word	0x00000000


	//----- nvinfo : EIATTR_FRAME_SIZE
	.align		4
.L_9:
        /*003c*/ 	.byte	0x04, 0x11
        /*003e*/ 	.short	(.L_11 - .L_10)
	.align		4
.L_10:
        /*0040*/ 	.word	index@(_Z24depthwise_input_backwardiiiiiiPKiS0_S0_PKfS2_S2_Pf)
        /*0044*/ 	.word	0x00000000


	//----- nvinfo : EIATTR_REGCOUNT
	.align		4
.L_11:
        /*0048*/ 	.byte	0x04, 0x2f
        /*004a*/ 	.short	(.L_13 - .L_12)
	.align		4
.L_12:
        /*004c*/ 	.word	index@(_Z25depthwise_filter_backwardiiiiiiPKiS0_S0_PKfS2_Pfii)
        /*0050*/ 	.word	0x00000016


	//----- nvinfo : EIATTR_FRAME_SIZE
	.align		4
.L_13:
        /*0054*/ 	.byte	0x04, 0x11
        /*0056*/ 	.short	(.L_15 - .L_14)
	.align		4
.L_14:
        /*0058*/ 	.word	index@($__internal_3_$__cuda_sm3x_div_rn_noftz_f32_slowpath)
        /*005c*/ 	.word	0x00000000


	//----- nvinfo : EIATTR_FRAME_SIZE
	.align		4
.L_15:
        /*0060*/ 	.byte	0x04, 0x11
        /*0062*/ 	.short	(.L_17 - .L_16)
	.align		4
.L_16:
        /*0064*/ 	.word	index@(_Z25depthwise_filter_backwardiiiiiiPKiS0_S0_PKfS2_Pfii)
        /*0068*/ 	.word	0x00000000


	//----- nvinfo : EIATTR_REGCOUNT
	.align		4
.L_17:
        /*006c*/ 	.byte	0x04, 0x2f
        /*006e*/ 	.short	(.L_19 - .L_18)
	.align		4
.L_18:
        /*0070*/ 	.word	index@(_Z30fuzzy_depthwise_conv3d_forwardiiiiiiiPKiS0_S0_PKfS2_S2_Pf)
        /*0074*/ 	.word	0x00000020


	//----- nvinfo : EIATTR_FRAME_SIZE
	.align		4
.L_19:
        /*0078*/ 	.byte	0x04, 0x11
        /*007a*/ 	.short	(.L_21 - .L_20)
	.align		4
.L_20:
        /*007c*/ 	.word	index@($__internal_2_$__cuda_sm3x_div_rn_noftz_f32_slowpath)
        /*0080*/ 	.word	0x00000000


	//----- nvinfo : EIATTR_FRAME_SIZE
	.align		4
.L_21:
        /*0084*/ 	.byte	0x04, 0x11
        /*0086*/ 	.short	(.L_23 - .L_22)
	.align		4
.L_22:
        /*0088*/ 	.word	index@(_Z30fuzzy_depthwise_conv3d_forwardiiiiiiiPKiS0_S0_PKfS2_S2_Pf)
        /*008c*/ 	.word	0x00000000


	//----- nvinfo : EIATTR_REGCOUNT
	.align		4
.L_23:
        /*0090*/ 	.byte	0x04, 0x2f
        /*0092*/ 	.short	(.L_25 - .L_24)
	.align		4
.L_24:
        /*0094*/ 	.word	index@(_Z30fuzzy_depthwise_input_backwardiiiiiiiPKiS0_S0_PKfS2_S2_S2_Pf)
        /*0098*/ 	.word	0x00000020


	//----- nvinfo : EIATTR_FRAME_SIZE
	.align		4
.L_25:
        /*009c*/ 	.byte	0x04, 0x11
        /*009e*/ 	.short	(.L_27 - .L_26)
	.align		4
.L_26:
        /*00a0*/ 	.word	index@($__internal_1_$__cuda_sm3x_div_rn_noftz_f32_slowpath)
        /*00a4*/ 	.word	0x00000000


	//----- nvinfo : EIATTR_FRAME_SIZE
	.align		4
.L_27:
        /*00a8*/ 	.byte	0x04, 0x11
        /*00aa*/ 	.short	(.L_29 - .L_28)
	.align		4
.L_28:
        /*00ac*/ 	.word	index@(_Z30fuzzy_depthwise_input_backwardiiiiiiiPKiS0_S0_PKfS2_S2_S2_Pf)
        /*00b0*/ 	.word	0x00000000


	//----- nvinfo : EIATTR_REGCOUNT
	.align		4
.L_29:
        /*00b4*/ 	.byte	0x04, 0x2f
        /*00b6*/ 	.short	(.L_31 - .L_30)
	.align		4
.L_30:
        /*00b8*/ 	.word	index@(_Z31fuzzy_depthwise_filter_backwardiiiiiiiPKiS0_S0_PKfS2_S2_Pfii)
        /*00bc*/ 	.word	0x00000020


	//----- nvinfo : EIATTR_FRAME_SIZE
	.align		4
.L_31:
        /*00c0*/ 	.byte	0x04, 0x11
        /*00c2*/ 	.short	(.L_33 - .L_32)
	.align		4
.L_32:
        /*00c4*/ 	.word	index@($__internal_0_$__cuda_sm3x_div_rn_noftz_f32_slowpath)
        /*00c8*/ 	.word	0x00000000


	//----- nvinfo : EIATTR_FRAME_SIZE
	.align		4
.L_33:
        /*00cc*/ 	.byte	0x04, 0x11
        /*00ce*/ 	.short	(.L_35 - .L_34)
	.align		4
.L_34:
        /*00d0*/ 	.word	index@(_Z31fuzzy_depthwise_filter_backwardiiiiiiiPKiS0_S0_PKfS2_S2_Pfii)
        /*00d4*/ 	.word	0x00000000


	//----- nvinfo : EIATTR_MIN_STACK_SIZE
	.align		4
.L_35:
        /*00d8*/ 	.byte	0x04, 0x12
        /*00da*/ 	.short	(.L_37 - .L_36)
	.align		4
.L_36:
        /*00dc*/ 	.word	index@(_Z31fuzzy_depthwise_filter_backwardiiiiiiiPKiS0_S0_PKfS2_S2_Pfii)
        /*00e0*/ 	.word	0x00000000


	//----- nvinfo : EIATTR_MIN_STACK_SIZE
	.align		4
.L_37:
        /*00e4*/ 	.byte	0x04, 0x12
        /*00e6*/ 	.short	(.L_39 - .L_38)
	.align		4
.L_38:
        /*00e8*/ 	.word	index@(_Z30fuzzy_depthwise_input_backwardiiiiiiiPKiS0_S0_PKfS2_S2_S2_Pf)
        /*00ec*/ 	.word	0x00000000


	//----- nvinfo : EIATTR_MIN_STACK_SIZE
	.align		4
.L_39:
        /*00f0*/ 	.byte	0x04, 0x12
        /*00f2*/ 	.short	(.L_41 - .L_40)
	.align		4
.L_40:
        /*00f4*/ 	.word	index@(_Z30fuzzy_depthwise_conv3d_forwardiiiiiiiPKiS0_S0_PKfS2_S2_Pf)
        /*00f8*/ 	.word	0x00000000


	//----- nvinfo : EIATTR_MIN_STACK_SIZE
	.align		4
.L_41:
        /*00fc*/ 	.byte	0x04, 0x12
        /*00fe*/ 	.short	(.L_43 - .L_42)
	.align		4
.L_42:
        /*0100*/ 	.word	index@(_Z25depthwise_filter_backwardiiiiiiPKiS0_S0_PKfS2_Pfii)
        /*0104*/ 	.word	0x00000000


	//----- nvinfo : EIATTR_MIN_STACK_SIZE
	.align		4
.L_43:
        /*0108*/ 	.byte	0x04, 0x12
        /*010a*/ 	.short	(.L_45 - .L_44)
	.align		4
.L_44:
        /*010c*/ 	.word	index@(_Z24depthwise_input_backwardiiiiiiPKiS0_S0_PKfS2_S2_Pf)
        /*0110*/ 	.word	0x00000000


	//----- nvinfo : EIATTR_MIN_STACK_SIZE
	.align		4
.L_45:
        /*0114*/ 	.byte	0x04, 0x12
        /*0116*/ 	.short	(.L_47 - .L_46)
	.align		4
.L_46:
        /*0118*/ 	.word	index@(_Z24depthwise_conv3d_forwardiiiiiiPKiS0_S0_PKfS2_Pf)
        /*011c*/ 	.word	0x00000000
.L_47:


//--------------------- .nv.compat                --------------------------
	.section	.nv.compat,"",@"SHT_CUDA_COMPAT_INFO"
	.align	4
        /*0000*/ 	.byte	0x02, 0x09, 0x00, 0x00, 0x02, 0x02, 0x01, 0x00, 0x02, 0x05, 0x05, 0x00, 0x03, 0x07, 0x01, 0x01
        /*0010*/ 	.byte	0x02, 0x03, 0x00, 0x00, 0x02, 0x06, 0x01, 0x00, 0x04, 0x0b, 0x08, 0x00, 0x01, 0x00, 0x00, 0x00
        /*0020*/ 	.byte	0x00, 0x00, 0x00, 0x00


//--------------------- .nv.info._Z31fuzzy_depthwise_filter_backwardiiiiiiiPKiS0_S0_PKfS2_S2_Pfii --------------------------
	.section	.nv.info._Z31fuzzy_depthwise_filter_backwardiiiiiiiPKiS0_S0_PKfS2_S2_Pfii,"",@"SHT_CUDA_INFO"
	.sectionflags	@""
	.align	4


	//----- nvinfo : EIATTR_CUDA_API_VERSION
	.align		4
        /*0000*/ 	.byte	0x04, 0x37
        /*0002*/ 	.short	(.L_49 - .L_48)
.L_48:
        /*0004*/ 	.word	0x00000082


	//----- nvinfo : EIATTR_KPARAM_INFO
	.align		4
.L_49:
        /*0008*/ 	.byte	0x04, 0x17
        /*000a*/ 	.short	(.L_51 - .L_50)
.L_50:
        /*000c*/ 	.word	0x00000000
        /*0010*/ 	.short	0x000f
        /*0012*/ 	.short	0x005c
        /*0014*/ 	.byte	0x00, 0xf0, 0x11, 0x00


	//----- nvinfo : EIATTR_KPARAM_INFO
	.align		4
.L_51:
        /*0018*/ 	.byte	0x04, 0x17
        /*001a*/ 	.short	(.L_53 - .L_52)
.L_52:
        /*001c*/ 	.word	0x00000000
        /*0020*/ 	.short	0x000e
        /*0022*/ 	.short	0x0058
        /*0024*/ 	.byte	0x00, 0xf0, 0x11, 0x00


	//----- nvinfo : EIATTR_KPARAM_INFO
	.align		4
.L_53:
        /*0028*/ 	.byte	0x04, 0x17
        /*002a*/ 	.short	(.L_55 - .L_54)
.L_54:
        /*002c*/ 	.word	0x00000000
        /*0030*/ 	.short	0x000d
        /*0032*/ 	.short	0x0050
        /*0034*/ 	.byte	0x00, 0xf5, 0x21, 0x00


	//----- nvinfo : EIATTR_KPARAM_INFO
	.align		4
.L_55:
        /*0038*/ 	.byte	0x04, 0x17
        /*003a*/ 	.short	(.L_57 - .L_56)
.L_56:
        /*003c*/ 	.word	0x00000000
        /*0040*/ 	.short	0x000c
        /*0042*/ 	.short	0x0048
        /*0044*/ 	.byte	0x00, 0xf5, 0x21, 0x00


	//----- nvinfo : EIATTR_KPARAM_INFO
	.align		4
.L_57:
        /*0048*/ 	.byte	0x04, 0x17
        /*004a*/ 	.short	(.L_59 - .L_58)
.L_58:
        /*004c*/ 	.word	0x00000000
        /*0050*/ 	.short	0x000b
        /*0052*/ 	.short	0x0040
        /*0054*/ 	.byte	0x00, 0xf5, 0x21, 0x00


	//----- nvinfo : EIATTR_KPARAM_INFO
	.align		4
.L_59:
        /*0058*/ 	.byte	0x04, 0x17
        /*005a*/ 	.short	(.L_61 - .L_60)
.L_60:
        /*005c*/ 	.word	0x00000000
        /*0060*/ 	.short	0x000a
        /*0062*/ 	.short	0x0038
        /*0064*/ 	.byte	0x00, 0xf5, 0x21, 0x00


	//----- nvinfo : EIATTR_KPARAM_INFO
	.align		4
.L_61:
        /*0068*/ 	.byte	0x04, 0x17
        /*006a*/ 	.short	(.L_63 - .L_62)
.L_62:
        /*006c*/ 	.word	0x00000000
        /*0070*/ 	.short	0x0009
        /*0072*/ 	.short	0x0030
        /*0074*/ 	.byte	0x00, 0xf5, 0x21, 0x00


	//----- nvinfo : EIATTR_KPARAM_INFO
	.align		4
.L_63:
        /*0078*/ 	.byte	0x04, 0x17
        /*007a*/ 	.short	(.L_65 - .L_64)
.L_64:
        /*007c*/ 	.word	0x00000000
        /*0080*/ 	.short	0x0008
        /*0082*/ 	.short	0x0028
        /*0084*/ 	.byte	0x00, 0xf5, 0x21, 0x00


	//----- nvinfo : EIATTR_KPARAM_INFO
	.align		4
.L_65:
        /*0088*/ 	.byte	0x04, 0x17
        /*008a*/ 	.short	(.L_67 - .L_66)
.L_66:
        /*008c*/ 	.word	0x00000000
        /*0090*/ 	.short	0x0007
        /*0092*/ 	.short	0x0020
        /*0094*/ 	.byte	0x00, 0xf5, 0x21, 0x00


	//----- nvinfo : EIATTR_KPARAM_INFO
	.align		4
.L_67:
        /*0098*/ 	.byte	0x04, 0x17
        /*009a*/ 	.short	(.L_69 - .L_68)
.L_68:
        /*009c*/ 	.word	0x00000000
        /*00a0*/ 	.short	0x0006
        /*00a2*/ 	.short	0x0018
        /*00a4*/ 	.byte	0x00, 0xf0, 0x11, 0x00


	//----- nvinfo : EIATTR_KPARAM_INFO
	.align		4
.L_69:
        /*00a8*/ 	.byte	0x04, 0x17
        /*00aa*/ 	.short	(.L_71 - .L_70)
.L_70:
        /*00ac*/ 	.word	0x00000000
        /*00b0*/ 	.short	0x0005
        /*00b2*/ 	.short	0x0014
        /*00b4*/ 	.byte	0x00, 0xf0, 0x11, 0x00


	//----- nvinfo : EIATTR_KPARAM_INFO
	.align		4
.L_71:
        /*00b8*/ 	.byte	0x04, 0x17
        /*00ba*/ 	.short	(.L_73 - .L_72)
.L_72:
        /*00bc*/ 	.word	0x00000000
        /*00c0*/ 	.short	0x0004
        /*00c2*/ 	.short	0x0010
        /*00c4*/ 	.byte	0x00, 0xf0, 0x11, 0x00


	//----- nvinfo : EIATTR_KPARAM_INFO
	.align		4
.L_73:
        /*00c8*/ 	.byte	0x04, 0x17
        /*00ca*/ 	.short	(.L_75 - .L_74)
.L_74:
        /*00cc*/ 	.word	0x00000000
        /*00d0*/ 	.short	0x0003
        /*00d2*/ 	.short	0x000c
        /*00d4*/ 	.byte	0x00, 0xf0, 0x11, 0x00


	//----- nvinfo : EIATTR_KPARAM_INFO
	.align		4
.L_75:
        /*00d8*/ 	.byte	0x04, 0x17
        /*00da*/ 	.short	(.L_77 - .L_76)
.L_76:
        /*00dc*/ 	.word	0x00000000
        /*00e0*/ 	.short	0x0002
        /*00e2*/ 	.short	0x0008
        /*00e4*/ 	.byte	0x00, 0xf0, 0x11, 0x00


	//----- nvinfo : EIATTR_KPARAM_INFO
	.align		4
.L_77:
        /*00e8*/ 	.byte	0x04, 0x17
        /*00ea*/ 	.short	(.L_79 - .L_78)
.L_78:
        /*00ec*/ 	.word	0x00000000
        /*00f0*/ 	.short	0x0001
        /*00f2*/ 	.short	0x0004
        /*00f4*/ 	.byte	0x00, 0xf0, 0x11, 0x00


	//----- nvinfo : EIATTR_KPARAM_INFO
	.align		4
.L_79:
        /*00f8*/ 	.byte	0x04, 0x17
        /*00fa*/ 	.short	(.L_81 - .L_80)
.L_80:
        /*00fc*/ 	.word	0x00000000
        /*0100*/ 	.short	0x0000
        /*0102*/ 	.short	0x0000
        /*0104*/ 	.byte	0x00, 0xf0, 0x11, 0x00


	//----- nvinfo : EIATTR_SPARSE_MMA_MASK
	.align		4
.L_81:
        /*0108*/ 	.byte	0x03, 0x50
        /*010a*/ 	.short	0x0000


	//----- nvinfo : EIATTR_MAXREG_COUNT
	.align		4
        /*010c*/ 	.byte	0x03, 0x1b
        /*010e*/ 	.short	0x00ff


	//----- nvinfo : EIATTR_NUM_BARRIERS
	.align		4
        /*0110*/ 	.byte	0x02, 0x4c
        /*0112*/ 	.byte	0x01
	.zero		1


	//----- nvinfo : EIATTR_MERCURY_ISA_VERSION
	.align		4
        /*0114*/ 	.byte	0x03, 0x5f
        /*0116*/ 	.short	0x0101


	//----- nvinfo : EIATTR_VRC_CTA_INIT_COUNT
	.align		4
        /*0118*/ 	.byte	0x02, 0x4a
	.zero		1
	.zero		1


	//----- nvinfo : EIATTR_EXIT_INSTR_OFFSETS
	.align		4
        /*011c*/ 	.byte	0x04, 0x1c
        /*011e*/ 	.short	(.L_83 - .L_82)


	//   ....[0]....
.L_82:
        /*0120*/ 	.word	0x00001bc0


	//   ....[1]....
        /*0124*/ 	.word	0x00001ca0


	//----- nvinfo : EIATTR_CRS_STACK_SIZE
	.align		4
.L_83:
        /*0128*/ 	.byte	0x04, 0x1e
        /*012a*/ 	.short	(.L_85 - .L_84)
.L_84:
        /*012c*/ 	.word	0x00000000


	//----- nvinfo : EIATTR_CBANK_PARAM_SIZE
	.align		4
.L_85:
        /*0130*/ 	.byte	0x03, 0x19
        /*0132*/ 	.short	0x0060


	//----- nvinfo : EIATTR_PARAM_CBANK
	.align		4
        /*0134*/ 	.byte	0x04, 0x0a
        /*0136*/ 	.short	(.L_87 - .L_86)
	.align		4
.L_86:
        /*0138*/ 	.word	index@(.nv.constant0._Z31fuzzy_depthwise_filter_backwardiiiiiiiPKiS0_S0_PKfS2_S2_Pfii)
        /*013c*/ 	.short	0x0380
        /*013e*/ 	.short	0x0060


	//----- nvinfo : EIATTR_SW_WAR
	.align		4
.L_87:
        /*0140*/ 	.byte	0x04, 0x36
        /*0142*/ 	.short	(.L_89 - .L_88)
.L_88:
        /*0144*/ 	.word	0x00000008
.L_89:


//--------------------- .nv.info._Z30fuzzy_depthwise_input_backwardiiiiiiiPKiS0_S0_PKfS2_S2_S2_Pf --------------------------
	.section	.nv.info._Z30fuzzy_depthwise_input_backwardiiiiiiiPKiS0_S0_PKfS2_S2_S2_Pf,"",@"SHT_CUDA_INFO"
	.sectionflags	@""
	.align	4


	//----- nvinfo : EIATTR_CUDA_API_VERSION
	.align		4
        /*0000*/ 	.byte	0x04, 0x37
        /*0002*/ 	.short	(.L_91 - .L_90)
.L_90:
        /*0004*/ 	.word	0x00000082


	//----- nvinfo : EIATTR_KPARAM_INFO
	.align		4
.L_91:
        /*0008*/ 	.byte	0x04, 0x17
        /*000a*/ 	.short	(.L_93 - .L_92)
.L_92:
        /*000c*/ 	.word	0x00000000
        /*0010*/ 	.short	0x000e
        /*0012*/ 	.short	0x0058
        /*0014*/ 	.byte	0x00, 0xf5, 0x21, 0x00


	//----- nvinfo : EIATTR_KPARAM_INFO
	.align		4
.L_93:
        /*0018*/ 	.byte	0x04, 0x17
        /*001a*/ 	.short	(.L_95 - .L_94)
.L_94:
        /*001c*/ 	.word	0x00000000
        /*0020*/ 	.short	0x000d
        /*0022*/ 	.short	0x0050
        /*0024*/ 	.byte	0x00, 0xf5, 0x21, 0x00


	//----- nvinfo : EIATTR_KPARAM_INFO
	.align		4
.L_95:
        /*0028*/ 	.byte	0x04, 0x17
        /*002a*/ 	.short	(.L_97 - .L_96)
.L_96:
        /*002c*/ 	.word	0x00000000
        /*0030*/ 	.short	0x000c
        /*0032*/ 	.short	0x0048
        /*0034*/ 	.byte	0x00, 0xf5, 0x21, 0x00


	//----- nvinfo : EIATTR_KPARAM_INFO
	.align		4
.L_97:
        /*0038*/ 	.byte	0x04, 0x17
        /*003a*/ 	.short	(.L_99 - .L_98)
.L_98:
        /*003c*/ 	.word	0x00000000
        /*0040*/ 	.short	0x000b
        /*0042*/ 	.short	0x0040
        /*0044*/ 	.byte	0x00, 0xf5, 0x21, 0x00


	//----- nvinfo : EIATTR_KPARAM_INFO
	.align		4
.L_99:
        /*0048*/ 	.byte	0x04, 0x17
        /*004a*/ 	.short	(.L_101 - .L_100)
.L_100:
        /*004c*/ 	.word	0x00000000
        /*0050*/ 	.short	0x000a
        /*0052*/ 	.short	0x0038
        /*0054*/ 	.byte	0x00, 0xf5, 0x21, 0x00


	//----- nvinfo : EIATTR_KPARAM_INFO
	.align		4
.L_101:
        /*0058*/ 	.byte	0x04, 0x17
        /*005a*/ 	.short	(.L_103 - .L_102)
.L_102:
        /*005c*/ 	.word	0x00000000
        /*0060*/ 	.short	0x0009
        /*0062*/ 	.short	0x0030
        /*0064*/ 	.byte	0x00, 0xf5, 0x21, 0x00


	//----- nvinfo : EIATTR_KPARAM_INFO
	.align		4
.L_103:
        /*0068*/ 	.byte	0x04, 0x17
        /*006a*/ 	.short	(.L_105 - .L_104)
.L_104:
        /*006c*/ 	.word	0x00000000
        /*0070*/ 	.short	0x0008
        /*0072*/ 	.short	0x0028
        /*0074*/ 	.byte	0x00, 0xf5, 0x21, 0x00


	//----- nvinfo : EIATTR_KPARAM_INFO
	.align		4
.L_105:
        /*0078*/ 	.byte	0x04, 0x17
        /*007a*/ 	.short	(.L_107 - .L_106)
.L_106:
        /*007c*/ 	.word	0x00000000
        /*0080*/ 	.short	0x0007
        /*0082*/ 	.short	0x0020
        /*0084*/ 	.byte	0x00, 0xf5, 0x21, 0x00


	//----- nvinfo : EIATTR_KPARAM_INFO
	.align		4
.L_107:
        /*0088*/ 	.byte	0x04, 0x17
        /*008a*/ 	.short	(.L_109 - .L_108)
.L_108:
        /*008c*/ 	.word	0x00000000
        /*0090*/ 	.short	0x0006
        /*0092*/ 	.short	0x0018
        /*0094*/ 	.byte	0x00, 0xf0, 0x11, 0x00


	//----- nvinfo : EIATTR_KPARAM_INFO
	.align		4
.L_109:
        /*0098*/ 	.byte	0x04, 0x17
        /*009a*/ 	.short	(.L_111 - .L_110)
.L_110:
        /*009c*/ 	.word	0x00000000
        /*00a0*/ 	.short	0x0005
        /*00a2*/ 	.short	0x0014
        /*00a4*/ 	.byte	0x00, 0xf0, 0x11, 0x00


	//----- nvinfo : EIATTR_KPARAM_INFO
	.align		4
.L_111:
        /*00a8*/ 	.byte	0x04, 0x17
        /*00aa*/ 	.short	(.L_113 - .L_112)
.L_112:
        /*00ac*/ 	.word	0x00000000
        /*00b0*/ 	.short	0x0004
        /*00b2*/ 	.short	0x0010
        /*00b4*/ 	.byte	0x00, 0xf0, 0x11, 0x00


	//----- nvinfo : EIATTR_KPARAM_INFO
	.align		4
.L_113:
        /*00b8*/ 	.byte	0x04, 0x17
        /*00ba*/ 	.short	(.L_115 - .L_114)
.L_114:
        /*00bc*/ 	.word	0x00000000
        /*00c0*/ 	.short	0x0003
        /*00c2*/ 	.short	0x000c
        /*00c4*/ 	.byte	0x00, 0xf0, 0x11, 0x00


	//----- nvinfo : EIATTR_KPARAM_INFO
	.align		4
.L_115:
        /*00c8*/ 	.byte	0x04, 0x17
        /*00ca*/ 	.short	(.L_117 - .L_116)
.L_116:
        /*00cc*/ 	.word	0x00000000
        /*00d0*/ 	.short	0x0002
        /*00d2*/ 	.short	0x0008
        /*00d4*/ 	.byte	0x00, 0xf0, 0x11, 0x00


	//----- nvinfo : EIATTR_KPARAM_INFO
	.align		4
.L_117:
        /*00d8*/ 	.byte	0x04, 0x17
        /*00da*/ 	.short	(.L_119 - .L_118)
.L_118:
        /*00dc*/ 	.word	0x00000000
        /*00e0*/ 	.short	0x0001
        /*00e2*/ 	.short	0x0004
        /*00e4*/ 	.byte	0x00, 0xf0, 0x11, 0x00


	//----- nvinfo : EIATTR_KPARAM_INFO
	.align		4
.L_119:
        /*00e8*/ 	.byte	0x04, 0x17
        /*00ea*/ 	.short	(.L_121 - .L_120)
.L_120:
        /*00ec*/ 	.word	0x00000000
        /*00f0*/ 	.short	0x0000
        /*00f2*/ 	.short	0x0000
        /*00f4*/ 	.byte	0x00, 0xf0, 0x11, 0x00


	//----- nvinfo : EIATTR_SPARSE_MMA_MASK
	.align		4
.L_121:
        /*00f8*/ 	.byte	0x03, 0x50
        /*00fa*/ 	.short	0x0000


	//----- nvinfo : EIATTR_MAXREG_COUNT
	.align		4
        /*00fc*/ 	.byte	0x03, 0x1b
        /*00fe*/ 	.short	0x00ff


	//----- nvinfo : EIATTR_MERCURY_ISA_VERSION
	.align		4
        /*0100*/ 	.byte	0x03, 0x5f
        /*0102*/ 	.short	0x0101


	//----- nvinfo : EIATTR_VRC_CTA_INIT_COUNT
	.align		4
        /*0104*/ 	.byte	0x02, 0x4a
	.zero		1
	.zero		1


	//----- nvinfo : EIATTR_EXIT_INSTR_OFFSETS
	.align		4
        /*0108*/ 	.byte	0x04, 0x1c
        /*010a*/ 	.short	(.L_123 - .L_122)


	//   ....[0]....
.L_122:
        /*010c*/ 	.word	0x00000220


	//   ....[1]....
        /*0110*/ 	.word	0x00000f10


	//----- nvinfo : EIATTR_CRS_STACK_SIZE
	.align		4
.L_123:
        /*0114*/ 	.byte	0x04, 0x1e
        /*0116*/ 	.short	(.L_125 - .L_124)
.L_124:
        /*0118*/ 	.word	0x00000000


	//----- nvinfo : EIATTR_CBANK_PARAM_SIZE
	.align		4
.L_125:
        /*011c*/ 	.byte	0x03, 0x19
        /*011e*/ 	.short	0x0060


	//----- nvinfo : EIATTR_PARAM_CBANK
	.align		4
        /*0120*/ 	.byte	0x04, 0x0a
        /*0122*/ 	.short	(.L_127 - .L_126)
	.align		4
.L_126:
        /*0124*/ 	.word	index@(.nv.constant0._Z30fuzzy_depthwise_input_backwardiiiiiiiPKiS0_S0_PKfS2_S2_S2_Pf)
        /*0128*/ 	.short	0x0380
        /*012a*/ 	.short	0x0060


	//----- nvinfo : EIATTR_SW_WAR
	.align		4
.L_127:
        /*012c*/ 	.byte	0x04, 0x36
        /*012e*/ 	.short	(.L_129 - .L_128)
.L_128:
        /*0130*/ 	.word	0x00000008
.L_129:


//--------------------- .nv.info._Z30fuzzy_depthwise_conv3d_forwardiiiiiiiPKiS0_S0_PKfS2_S2_Pf --------------------------
	.section	.nv.info._Z30fuzzy_depthwise_conv3d_forwardiiiiiiiPKiS0_S0_PKfS2_S2_Pf,"",@"SHT_CUDA_INFO"
	.sectionflags	@""
	.align	4


	//----- nvinfo : EIATTR_CUDA_API_VERSION
	.align		4
        /*0000*/ 	.byte	0x04, 0x37
        /*0002*/ 	.short	(.L_131 - .L_130)
.L_130:
        /*0004*/ 	.word	0x00000082


	//----- nvinfo : EIATTR_KPARAM_INFO
	.align		4
.L_131:
        /*0008*/ 	.byte	0x04, 0x17
        /*000a*/ 	.short	(.L_133 - .L_132)
.L_132:
        /*000c*/ 	.word	0x00000000
        /*0010*/ 	.short	0x000d
        /*0012*/ 	.short	0x0050
        /*0014*/ 	.byte	0x00, 0xf5, 0x21, 0x00


	//----- nvinfo : EIATTR_KPARAM_INFO
	.align		4
.L_133:
        /*0018*/ 	.byte	0x04, 0x17
        /*001a*/ 	.short	(.L_135 - .L_134)
.L_134:
        /*001c*/ 	.word	0x00000000
        /*0020*/ 	.short	0x000c
        /*0022*/ 	.short	0x0048
        /*0024*/ 	.byte	0x00, 0xf5, 0x21, 0x00


	//----- nvinfo : EIATTR_KPARAM_INFO
	.align		4
.L_135:
        /*0028*/ 	.byte	0x04, 0x17
        /*002a*/ 	.short	(.L_137 - .L_136)
.L_136:
        /*002c*/ 	.word	0x00000000
        /*0030*/ 	.short	0x000b
        /*0032*/ 	.short	0x0040
        /*0034*/ 	.byte	0x00, 0xf5, 0x21, 0x00


	//----- nvinfo : EIATTR_KPARAM_INFO
	.align		4
.L_137:
        /*0038*/ 	.byte	0x04, 0x17
        /*003a*/ 	.short	(.L_139 - .L_138)
.L_138:
        /*003c*/ 	.word	0x00000000
        /*0040*/ 	.short	0x000a
        /*0042*/ 	.short	0x0038
        /*0044*/ 	.byte	0x00, 0xf5, 0x21, 0x00


	//----- nvinfo : EIATTR_KPARAM_INFO
	.align		4
.L_139:
        /*0048*/ 	.byte	0x04, 0x17
        /*004a*/ 	.short	(.L_141 - .L_140)
.L_140:
        /*004c*/ 	.word	0x00000000
        /*0050*/ 	.short	0x0009
        /*0052*/ 	.short	0x0030
        /*0054*/ 	.byte	0x00, 0xf5, 0x21, 0x00


	//----- nvinfo : EIATTR_KPARAM_INFO
	.align		4
.L_141:
        /*0058*/ 	.byte	0x04, 0x17
        /*005a*/ 	.short	(.L_143 - .L_142)
.L_142:
        /*005c*/ 	.word	0x00000000
        /*0060*/ 	.short	0x0008
        /*0062*/ 	.short	0x0028
        /*0064*/ 	.byte	0x00, 0xf5, 0x21, 0x00


	//----- nvinfo : EIATTR_KPARAM_INFO
	.align		4
.L_143:
        /*0068*/ 	.byte	0x04, 0x17
        /*006a*/ 	.short	(.L_145 - .L_144)
.L_144:
        /*006c*/ 	.word	0x00000000
        /*0070*/ 	.short	0x0007
        /*0072*/ 	.short	0x0020
        /*0074*/ 	.byte	0x00, 0xf5, 0x21, 0x00


	//----- nvinfo : EIATTR_KPARAM_INFO
	.align		4
.L_145:
        /*0078*/ 	.byte	0x04, 0x17
        /*007a*/ 	.short	(.L_147 - .L_146)
.L_146:
        /*007c*/ 	.word	0x00000000
        /*0080*/ 	.short	0x0006
        /*0082*/ 	.short	0x0018
        /*0084*/ 	.byte	0x00, 0xf0, 0x11, 0x00


	//----- nvinfo : EIATTR_KPARAM_INFO
	.align		4
.L_147:
        /*0088*/ 	.byte	0x04, 0x17
        /*008a*/ 	.short	(.L_149 - .L_148)
.L_148:
        /*008c*/ 	.word	0x00000000
        /*0090*/ 	.short	0x0005
        /*0092*/ 	.short	0x0014
        /*0094*/ 	.byte	0x00, 0xf0, 0x11, 0x00


	//----- nvinfo : EIATTR_KPARAM_INFO
	.align		4
.L_149:
        /*0098*/ 	.byte	0x04, 0x17
        /*009a*/ 	.short	(.L_151 - .L_150)
.L_150:
        /*009c*/ 	.word	0x00000000
        /*00a0*/ 	.short	0x0004
        /*00a2*/ 	.short	0x0010
        /*00a4*/ 	.byte	0x00, 0xf0, 0x11, 0x00


	//----- nvinfo : EIATTR_KPARAM_INFO
	.align		4
.L_151:
        /*00a8*/ 	.byte	0x04, 0x17
        /*00aa*/ 	.short	(.L_153 - .L_152)
.L_152:
        /*00ac*/ 	.word	0x00000000
        /*00b0*/ 	.short	0x0003
        /*00b2*/ 	.short	0x000c
        /*00b4*/ 	.byte	0x00, 0xf0, 0x11, 0x00


	//----- nvinfo : EIATTR_KPARAM_INFO
	.align		4
.L_153:
        /*00b8*/ 	.byte	0x04, 0x17
        /*00ba*/ 	.short	(.L_155 - .L_154)
.L_154:
        /*00bc*/ 	.word	0x00000000
        /*00c0*/ 	.short	0x0002
        /*00c2*/ 	.short	0x0008
        /*00c4*/ 	.byte	0x00, 0xf0, 0x11, 0x00


	//----- nvinfo : EIATTR_KPARAM_INFO
	.align		4
.L_155:
        /*00c8*/ 	.byte	0x04, 0x17
        /*00ca*/ 	.short	(.L_157 - .L_156)
.L_156:
        /*00cc*/ 	.word	0x00000000
        /*00d0*/ 	.short	0x0001
        /*00d2*/ 	.short	0x0004
        /*00d4*/ 	.byte	0x00, 0xf0, 0x11, 0x00


	//----- nvinfo : EIATTR_KPARAM_INFO
	.align		4
.L_157:
        /*00d8*/ 	.byte	0x04, 0x17
        /*00da*/ 	.short	(.L_159 - .L_158)
.L_158:
        /*00dc*/ 	.word	0x00000000
        /*00e0*/ 	.short	0x0000
        /*00e2*/ 	.short	0x0000
        /*00e4*/ 	.byte	0x00, 0xf0, 0x11, 0x00


	//----- nvinfo : EIATTR_SPARSE_MMA_MASK
	.align		4
.L_159:
        /*00e8*/ 	.byte	0x03, 0x50
        /*00ea*/ 	.short	0x0000


	//----- nvinfo : EIATTR_MAXREG_COUNT
	.align		4
        /*00ec*/ 	.byte	0x03, 0x1b
        /*00ee*/ 	.short	0x00ff


	//----- nvinfo : EIATTR_MERCURY_ISA_VERSION
	.align		4
        /*00f0*/ 	.byte	0x03, 0x5f
        /*00f2*/ 	.short	0x0101


	//----- nvinfo : EIATTR_VRC_CTA_INIT_COUNT
	.align		4
        /*00f4*/ 	.byte	0x02, 0x4a
	.zero		1
	.zero		1


	//----- nvinfo : EIATTR_EXIT_INSTR_OFFSETS
	.align		4
        /*00f8*/ 	.byte	0x04, 0x1c
        /*00fa*/ 	.short	(.L_161 - .L_160)


	//   ....[0]....
.L_160:
        /*00fc*/ 	.word	0x00000220


	//   ....[1]....
        /*0100*/ 	.word	0x00000ef0


	//----- nvinfo : EIATTR_CRS_STACK_SIZE
	.align		4
.L_161:
        /*0104*/ 	.byte	0x04, 0x1e
        /*0106*/ 	.short	(.L_163 - .L_162)
.L_162:
        /*0108*/ 	.word	0x00000000


	//----- nvinfo : EIATTR_CBANK_PARAM_SIZE
	.align		4
.L_163:
        /*010c*/ 	.byte	0x03, 0x19
        /*010e*/ 	.short	0x0058


	//----- nvinfo : EIATTR_PARAM_CBANK
	.align		4
        /*0110*/ 	.byte	0x04, 0x0a
        /*0112*/ 	.short	(.L_165 - .L_164)
	.align		4
.L_164:
        /*0114*/ 	.word	index@(.nv.constant0._Z30fuzzy_depthwise_conv3d_forwardiiiiiiiPKiS0_S0_PKfS2_S2_Pf)
        /*0118*/ 	.short	0x0380
        /*011a*/ 	.short	0x0058


	//----- nvinfo : EIATTR_SW_WAR
	.align		4
.L_165:
        /*011c*/ 	.byte	0x04, 0x36
        /*011e*/ 	.short	(.L_167 - .L_166)
.L_166:
        /*0120*/ 	.word	0x00000008
.L_167:


//--------------------- .nv.info._Z25depthwise_filter_backwardiiiiiiPKiS0_S0_PKfS2_Pfii --------------------------
	.section	.nv.info._Z25depthwise_filter_backwardiiiiiiPKiS0_S0_PKfS2_Pfii,"",@"SHT_CUDA_INFO"
	.sectionflags	@""
	.align	4


	//----- nvinfo : EIATTR_CUDA_API_VERSION
	.align		4
        /*0000*/ 	.byte	0x04, 0x37
        /*0002*/ 	.short	(.L_169 - .L_168)
.L_168:
        /*0004*/ 	.word	0x00000082


	//----- nvinfo : EIATTR_KPARAM_INFO
	.align		4
.L_169:
        /*0008*/ 	.byte	0x04, 0x17
        /*000a*/ 	.short	(.L_171 - .L_170)
.L_170:
        /*000c*/ 	.word	0x00000000
        /*0010*/ 	.short	0x000d
        /*0012*/ 	.short	0x004c
        /*0014*/ 	.byte	0x00, 0xf0, 0x11, 0x00


	//----- nvinfo : EIATTR_KPARAM_INFO
	.align		4
.L_171:
        /*0018*/ 	.byte	0x04, 0x17
        /*001a*/ 	.short	(.L_173 - .L_172)
.L_172:
        /*001c*/ 	.word	0x00000000
        /*0020*/ 	.short	0x000c
        /*0022*/ 	.short	0x0048
        /*0024*/ 	.byte	0x00, 0xf0, 0x11, 0x00


	//----- nvinfo : EIATTR_KPARAM_INFO
	.align		4
.L_173:
        /*0028*/ 	.byte	0x04, 0x17
        /*002a*/ 	.short	(.L_175 - .L_174)
.L_174:
        /*002c*/ 	.word	0x00000000
        /*0030*/ 	.short	0x000b
        /*0032*/ 	.short	0x0040
        /*0034*/ 	.byte	0x00, 0xf5, 0x21, 0x00


	//----- nvinfo : EIATTR_KPARAM_INFO
	.align		4
.L_175:
        /*0038*/ 	.byte	0x04, 0x17
        /*003a*/ 	.short	(.L_177 - .L_176)
.L_176:
        /*003c*/ 	.word	0x00000000
        /*0040*/ 	.short	0x000a
        /*0042*/ 	.short	0x0038
        /*0044*/ 	.byte	0x00, 0xf5, 0x21, 0x00


	//----- nvinfo : EIATTR_KPARAM_INFO
	.align		4
.L_177:
        /*0048*/ 	.byte	0x04, 0x17
        /*004a*/ 	.short	(.L_179 - .L_178)
.L_178:
        /*004c*/ 	.word	0x00000000
        /*0050*/ 	.short	0x0009
        /*0052*/ 	.short	0x0030
        /*0054*/ 	.byte	0x00, 0xf5, 0x21, 0x00


	//----- nvinfo : EIATTR_KPARAM_INFO
	.align		4
.L_179:
        /*0058*/ 	.byte	0x04, 0x17
        /*005a*/ 	.short	(.L_181 - .L_180)
.L_180:
        /*005c*/ 	.word	0x00000000
        /*0060*/ 	.short	0x0008
        /*0062*/ 	.short	0x0028
        /*0064*/ 	.byte	0x00, 0xf5, 0x21, 0x00


	//----- nvinfo : EIATTR_KPARAM_INFO
	.align		4
.L_181:
        /*0068*/ 	.byte	0x04, 0x17
        /*006a*/ 	.short	(.L_183 - .L_182)
.L_182:
        /*006c*/ 	.word	0x00000000
        /*0070*/ 	.short	0x0007
        /*0072*/ 	.short	0x0020
        /*0074*/ 	.byte	0x00, 0xf5, 0x21, 0x00


	//----- nvinfo : EIATTR_KPARAM_INFO
	.align		4
.L_183:
        /*0078*/ 	.byte	0x04, 0x17
        /*007a*/ 	.short	(.L_185 - .L_184)
.L_184:
        /*007c*/ 	.word	0x00000000
        /*0080*/ 	.short	0x0006
        /*0082*/ 	.short	0x0018
        /*0084*/ 	.byte	0x00, 0xf5, 0x21, 0x00


	//----- nvinfo : EIATTR_KPARAM_INFO
	.align		4
.L_185:
        /*0088*/ 	.byte	0x04, 0x17
        /*008a*/ 	.short	(.L_187 - .L_186)
.L_186:
        /*008c*/ 	.word	0x00000000
        /*0090*/ 	.short	0x0005
        /*0092*/ 	.short	0x0014
        /*0094*/ 	.byte	0x00, 0xf0, 0x11, 0x00


	//----- nvinfo : EIATTR_KPARAM_INFO
	.align		4
.L_187:
        /*0098*/ 	.byte	0x04, 0x17
        /*009a*/ 	.short	(.L_189 - .L_188)
.L_188:
        /*009c*/ 	.word	0x00000000
        /*00a0*/ 	.short	0x0004
        /*00a2*/ 	.short	0x0010
        /*00a4*/ 	.byte	0x00, 0xf0, 0x11, 0x00


	//----- nvinfo : EIATTR_KPARAM_INFO
	.align		4
.L_189:
        /*00a8*/ 	.byte	0x04, 0x17
        /*00aa*/ 	.short	(.L_191 - .L_190)
.L_190:
        /*00ac*/ 	.word	0x00000000
        /*00b0*/ 	.short	0x0003
        /*00b2*/ 	.short	0x000c
        /*00b4*/ 	.byte	0x00, 0xf0, 0x11, 0x00


	//----- nvinfo : EIATTR_KPARAM_INFO
	.align		4
.L_191:
        /*00b8*/ 	.byte	0x04, 0x17
        /*00ba*/ 	.short	(.L_193 - .L_192)
.L_192:
        /*00bc*/ 	.word	0x00000000
        /*00c0*/ 	.short	0x0002
        /*00c2*/ 	.short	0x0008
        /*00c4*/ 	.byte	0x00, 0xf0, 0x11, 0x00


	//----- nvinfo : EIATTR_KPARAM_INFO
	.align		4
.L_193:
        /*00c8*/ 	.byte	0x04, 0x17
        /*00ca*/ 	.short	(.L_195 - .L_194)
.L_194:
        /*00cc*/ 	.word	0x00000000
        /*00d0*/ 	.short	0x0001
        /*00d2*/ 	.short	0x0004
        /*00d4*/ 	.byte	0x00, 0xf0, 0x11, 0x00


	//----- nvinfo : EIATTR_KPARAM_INFO
	.align		4
.L_195:
        /*00d8*/ 	.byte	0x04, 0x17
        /*00da*/ 	.short	(.L_197 - .L_196)
.L_196:
        /*00dc*/ 	.word	0x00000000
        /*00e0*/ 	.short	0x0000
        /*00e2*/ 	.short	0x0000
        /*00e4*/ 	.byte	0x00, 0xf0, 0x11, 0x00


	//----- nvinfo : EIATTR_SPARSE_MMA_MASK
	.align		4
.L_197:
        /*00e8*/ 	.byte	0x03, 0x50
        /*00ea*/ 	.short	0x0000


	//----- nvinfo : EIATTR_MAXREG_COUNT
	.align		4
        /*00ec*/ 	.byte	0x03, 0x1b
        /*00ee*/ 	.short	0x00ff


	//----- nvinfo : EIATTR_NUM_BARRIERS
	.align		4
        /*00f0*/ 	.byte	0x02, 0x4c
        /*00f2*/ 	.byte	0x01
	.zero		1


	//----- nvinfo : EIATTR_MERCURY_ISA_VERSION
	.align		4
        /*00f4*/ 	.byte	0x03, 0x5f
        /*00f6*/ 	.short	0x0101


	//----- nvinfo : EIATTR_VRC_CTA_INIT_COUNT
	.align		4
        /*00f8*/ 	.byte	0x02, 0x4a
	.zero		1
	.zero		1


	//----- nvinfo : EIATTR_EXIT_INSTR_OFFSETS
	.align		4
        /*00fc*/ 	.byte	0x04, 0x1c
        /*00fe*/ 	.short	(.L_199 - .L_198)


	//   ....[0]....
.L_198:
        /*0100*/ 	.word	0x00000880


	//   ....[1]....
        /*0104*/ 	.word	0x00000960


	//----- nvinfo : EIATTR_CRS_STACK_SIZE
	.align		4
.L_199:
        /*0108*/ 	.byte	0x04, 0x1e
        /*010a*/ 	.short	(.L_201 - .L_200)
.L_200:
        /*010c*/ 	.word	0x00000000


	//----- nvinfo : EIATTR_CBANK_PARAM_SIZE
	.align		4
.L_201:
        /*0110*/ 	.byte	0x03, 0x19
        /*0112*/ 	.short	0x0050


	//----- nvinfo : EIATTR_PARAM_CBANK
	.align		4
        /*0114*/ 	.byte	0x04, 0x0a
        /*0116*/ 	.short	(.L_203 - .L_202)
	.align		4
.L_202:
        /*0118*/ 	.word	index@(.nv.constant0._Z25depthwise_filter_backwardiiiiiiPKiS0_S0_PKfS2_Pfii)
        /*011c*/ 	.short	0x0380
        /*011e*/ 	.short	0x0050


	//----- nvinfo : EIATTR_SW_WAR
	.align		4
.L_203:
        /*0120*/ 	.byte	0x04, 0x36
        /*0122*/ 	.short	(.L_205 - .L_204)
.L_204:
        /*0124*/ 	.word	0x00000008
.L_205:


//--------------------- .nv.info._Z24depthwise_input_backwardiiiiiiPKiS0_S0_PKfS2_S2_Pf --------------------------
	.section	.nv.info._Z24depthwise_input_backwardiiiiiiPKiS0_S0_PKfS2_S2_Pf,"",@"SHT_CUDA_INFO"
	.sectionflags	@""
	.align	4


	//----- nvinfo : EIATTR_CUDA_API_VERSION
	.align		4
        /*0000*/ 	.byte	0x04, 0x37
        /*0002*/ 	.short	(.L_207 - .L_206)
.L_206:
        /*0004*/ 	.word	0x00000082


	//----- nvinfo : EIATTR_KPARAM_INFO
	.align		4
.L_207:
        /*0008*/ 	.byte	0x04, 0x17
        /*000a*/ 	.short	(.L_209 - .L_208)
.L_208:
        /*000c*/ 	.word	0x00000000
        /*0010*/ 	.short	0x000c
        /*0012*/ 	.short	0x0048
        /*0014*/ 	.byte	0x00, 0xf5, 0x21, 0x00


	//----- nvinfo : EIATTR_KPARAM_INFO
	.align		4
.L_209:
        /*0018*/ 	.byte	0x04, 0x17
        /*001a*/ 	.short	(.L_211 - .L_210)
.L_210:
        /*001c*/ 	.word	0x00000000
        /*0020*/ 	.short	0x000b
        /*0022*/ 	.short	0x0040
        /*0024*/ 	.byte	0x00, 0xf5, 0x21, 0x00


	//----- nvinfo : EIATTR_KPARAM_INFO
	.align		4
.L_211:
        /*0028*/ 	.byte	0x04, 0x17
        /*002a*/ 	.short	(.L_213 - .L_212)
.L_212:
        /*002c*/ 	.word	0x00000000
        /*0030*/ 	.short	0x000a
        /*0032*/ 	.short	0x0038
        /*0034*/ 	.byte	0x00, 0xf5, 0x21, 0x00


	//----- nvinfo : EIATTR_KPARAM_INFO
	.align		4
.L_213:
        /*0038*/ 	.byte	0x04, 0x17
        /*003a*/ 	.short	(.L_215 - .L_214)
.L_214:
        /*003c*/ 	.word	0x00000000
        /*0040*/ 	.short	0x0009
        /*0042*/ 	.short	0x0030
        /*0044*/ 	.byte	0x00, 0xf5, 0x21, 0x00


	//----- nvinfo : EIATTR_KPARAM_INFO
	.align		4
.L_215:
        /*0048*/ 	.byte	0x04, 0x17
        /*004a*/ 	.short	(.L_217 - .L_216)
.L_216:
        /*004c*/ 	.word	0x00000000
        /*0050*/ 	.short	0x0008
        /*0052*/ 	.short	0x0028
        /*0054*/ 	.byte	0x00, 0xf5, 0x21, 0x00


	//----- nvinfo : EIATTR_KPARAM_INFO
	.align		4
.L_217:
        /*0058*/ 	.byte	0x04, 0x17
        /*005a*/ 	.short	(.L_219 - .L_218)
.L_218:
        /*005c*/ 	.word	0x00000000
        /*0060*/ 	.short	0x0007
        /*0062*/ 	.short	0x0020
        /*0064*/ 	.byte	0x00, 0xf5, 0x21, 0x00


	//----- nvinfo : EIATTR_KPARAM_INFO
	.align		4
.L_219:
        /*0068*/ 	.byte	0x04, 0x17
        /*006a*/ 	.short	(.L_221 - .L_220)
.L_220:
        /*006c*/ 	.word	0x00000000
        /*0070*/ 	.short	0x0006
        /*0072*/ 	.short	0x0018
        /*0074*/ 	.byte	0x00, 0xf5, 0x21, 0x00


	//----- nvinfo : EIATTR_KPARAM_INFO
	.align		4
.L_221:
        /*0078*/ 	.byte	0x04, 0x17
        /*007a*/ 	.short	(.L_223 - .L_222)
.L_222:
        /*007c*/ 	.word	0x00000000
        /*0080*/ 	.short	0x0005
        /*0082*/ 	.short	0x0014
        /*0084*/ 	.byte	0x00, 0xf0, 0x11, 0x00


	//----- nvinfo : EIATTR_KPARAM_INFO
	.align		4
.L_223:
        /*0088*/ 	.byte	0x04, 0x17
        /*008a*/ 	.short	(.L_225 - .L_224)
.L_224:
        /*008c*/ 	.word	0x00000000
        /*0090*/ 	.short	0x0004
        /*0092*/ 	.short	0x0010
        /*0094*/ 	.byte	0x00, 0xf0, 0x11, 0x00


	//----- nvinfo : EIATTR_KPARAM_INFO
	.align		4
.L_225:
        /*0098*/ 	.byte	0x04, 0x17
        /*009a*/ 	.short	(.L_227 - .L_226)
.L_226:
        /*009c*/ 	.word	0x00000000
        /*00a0*/ 	.short	0x0003
        /*00a2*/ 	.short	0x000c
        /*00a4*/ 	.byte	0x00, 0xf0, 0x11, 0x00


	//----- nvinfo : EIATTR_KPARAM_INFO
	.align		4
.L_227:
        /*00a8*/ 	.byte	0x04, 0x17
        /*00aa*/ 	.short	(.L_229 - .L_228)
.L_228:
        /*00ac*/ 	.word	0x00000000
        /*00b0*/ 	.short	0x0002
        /*00b2*/ 	.short	0x0008
        /*00b4*/ 	.byte	0x00, 0xf0, 0x11, 0x00


	//----- nvinfo : EIATTR_KPARAM_INFO
	.align		4
.L_229:
        /*00b8*/ 	.byte	0x04, 0x17
        /*00ba*/ 	.short	(.L_231 - .L_230)
.L_230:
        /*00bc*/ 	.word	0x00000000
        /*00c0*/ 	.short	0x0001
        /*00c2*/ 	.short	0x0004
        /*00c4*/ 	.byte	0x00, 0xf0, 0x11, 0x00


	//----- nvinfo : EIATTR_KPARAM_INFO
	.align		4
.L_231:
        /*00c8*/ 	.byte	0x04, 0x17
        /*00ca*/ 	.short	(.L_233 - .L_232)
.L_232:
        /*00cc*/ 	.word	0x00000000
        /*00d0*/ 	.short	0x0000
        /*00d2*/ 	.short	0x0000
        /*00d4*/ 	.byte	0x00, 0xf0, 0x11, 0x00


	//----- nvinfo : EIATTR_SPARSE_MMA_MASK
	.align		4
.L_233:
        /*00d8*/ 	.byte	0x03, 0x50
        /*00da*/ 	.short	0x0000


	//----- nvinfo : EIATTR_MAXREG_COUNT
	.align		4
        /*00dc*/ 	.byte	0x03, 0x1b
        /*00de*/ 	.short	0x00ff


	//----- nvinfo : EIATTR_MERCURY_ISA_VERSION
	.align		4
        /*00e0*/ 	.byte	0x03, 0x5f
        /*00e2*/ 	.short	0x0101


	//----- nvinfo : EIATTR_VRC_CTA_INIT_COUNT
	.align		4
        /*00e4*/ 	.byte	0x02, 0x4a
	.zero		1
	.zero		1


	//----- nvinfo : EIATTR_EXIT_INSTR_OFFSETS
	.align		4
        /*00e8*/ 	.byte	0x04, 0x1c
        /*00ea*/ 	.short	(.L_235 - .L_234)


	//   ....[0]....
.L_234:
        /*00ec*/ 	.word	0x00000220


	//   ....[1]....
        /*00f0*/ 	.word	0x00000680


	//----- nvinfo : EIATTR_CRS_STACK_SIZE
	.align		4
.L_235:
        /*00f4*/ 	.byte	0x04, 0x1e
        /*00f6*/ 	.short	(.L_237 - .L_236)
.L_236:
        /*00f8*/ 	.word	0x00000000


	//----- nvinfo : EIATTR_CBANK_PARAM_SIZE
	.align		4
.L_237:
        /*00fc*/ 	.byte	0x03, 0x19
        /*00fe*/ 	.short	0x0050


	//----- nvinfo : EIATTR_PARAM_CBANK
	.align		4
        /*0100*/ 	.byte	0x04, 0x0a
        /*0102*/ 	.short	(.L_239 - .L_238)
	.align		4
.L_238:
        /*0104*/ 	.word	index@(.nv.constant0._Z24depthwise_input_backwardiiiiiiPKiS0_S0_PKfS2_S2_Pf)
        /*0108*/ 	.short	0x0380
        /*010a*/ 	.short	0x0050


	//----- nvinfo : EIATTR_SW_WAR
	.align		4
.L_239:
        /*010c*/ 	.byte	0x04, 0x36
        /*010e*/ 	.short	(.L_241 - .L_240)
.L_240:
        /*0110*/ 	.word	0x00000008
.L_241:


//--------------------- .nv.info._Z24depthwise_conv3d_forwardiiiiiiPKiS0_S0_PKfS2_Pf --------------------------
	.section	.nv.info._Z24depthwise_conv3d_forwardiiiiiiPKiS0_S0_PKfS2_Pf,"",@"SHT_CUDA_INFO"
	.sectionflags	@""
	.align	4


	//----- nvinfo : EIATTR_CUDA_API_VERSION
	.align		4
        /*0000*/ 	.byte	0x04, 0x37
        /*0002*/ 	.short	(.L_243 - .L_242)
.L_242:
        /*0004*/ 	.word	0x00000082


	//----- nvinfo : EIATTR_KPARAM_INFO
	.align		4
.L_243:
        /*0008*/ 	.byte	0x04, 0x17
        /*000a*/ 	.short	(.L_245 - .L_244)
.L_244:
        /*000c*/ 	.word	0x00000000
        /*0010*/ 	.short	0x000b
        /*0012*/ 	.short	0x0040
        /*0014*/ 	.byte	0x00, 0xf5, 0x21, 0x00


	//----- nvinfo : EIATTR_KPARAM_INFO
	.align		4
.L_245:
        /*0018*/ 	.byte	0x04, 0x17
        /*001a*/ 	.short	(.L_247 - .L_246)
.L_246:
        /*001c*/ 	.word	0x00000000
        /*0020*/ 	.short	0x000a
        /*0022*/ 	.short	0x0038
        /*0024*/ 	.byte	0x00, 0xf5, 0x21, 0x00


	//----- nvinfo : EIATTR_KPARAM_INFO
	.align		4
.L_247:
        /*0028*/ 	.byte	0x04, 0x17
        /*002a*/ 	.short	(.L_249 - .L_248)
.L_248:
        /*002c*/ 	.word	0x00000000
        /*0030*/ 	.short	0x0009
        /*0032*/ 	.short	0x0030
        /*0034*/ 	.byte	0x00, 0xf5, 0x21, 0x00


	//----- nvinfo : EIATTR_KPARAM_INFO
	.align		4
.L_249:
        /*0038*/ 	.byte	0x04, 0x17
        /*003a*/ 	.short	(.L_251 - .L_250)
.L_250:
        /*003c*/ 	.word	0x00000000
        /*0040*/ 	.short	0x0008
        /*0042*/ 	.short	0x0028
        /*0044*/ 	.byte	0x00, 0xf5, 0x21, 0x00


	//----- nvinfo : EIATTR_KPARAM_INFO
	.align		4
.L_251:
        /*0048*/ 	.byte	0x04, 0x17
        /*004a*/ 	.short	(.L_253 - .L_252)
.L_252:
        /*004c*/ 	.word	0x00000000
        /*0050*/ 	.short	0x0007
        /*0052*/ 	.short	0x0020
        /*0054*/ 	.byte	0x00, 0xf5, 0x21, 0x00


	//----- nvinfo : EIATTR_KPARAM_INFO
	.align		4
.L_253:
        /*0058*/ 	.byte	0x04, 0x17
        /*005a*/ 	.short	(.L_255 - .L_254)
.L_254:
        /*005c*/ 	.word	0x00000000
        /*0060*/ 	.short	0x0006
        /*0062*/ 	.short	0x0018
        /*0064*/ 	.byte	0x00, 0xf5, 0x21, 0x00


	//----- nvinfo : EIATTR_KPARAM_INFO
	.align		4
.L_255:
        /*0068*/ 	.byte	0x04, 0x17
        /*006a*/ 	.short	(.L_257 - .L_256)
.L_256:
        /*006c*/ 	.word	0x00000000
        /*0070*/ 	.short	0x0005
        /*0072*/ 	.short	0x0014
        /*0074*/ 	.byte	0x00, 0xf0, 0x11, 0x00


	//----- nvinfo : EIATTR_KPARAM_INFO
	.align		4
.L_257:
        /*0078*/ 	.byte	0x04, 0x17
        /*007a*/ 	.short	(.L_259 - .L_258)
.L_258:
        /*007c*/ 	.word	0x00000000
        /*0080*/ 	.short	0x0004
        /*0082*/ 	.short	0x0010
        /*0084*/ 	.byte	0x00, 0xf0, 0x11, 0x00


	//----- nvinfo : EIATTR_KPARAM_INFO
	.align		4
.L_259:
        /*0088*/ 	.byte	0x04, 0x17
        /*008a*/ 	.short	(.L_261 - .L_260)
.L_260:
        /*008c*/ 	.word	0x00000000
        /*0090*/ 	.short	0x0003
        /*0092*/ 	.short	0x000c
        /*0094*/ 	.byte	0x00, 0xf0, 0x11, 0x00


	//----- nvinfo : EIATTR_KPARAM_INFO
	.align		4
.L_261:
        /*0098*/ 	.byte	0x04, 0x17
        /*009a*/ 	.short	(.L_263 - .L_262)
.L_262:
        /*009c*/ 	.word	0x00000000
        /*00a0*/ 	.short	0x0002
        /*00a2*/ 	.short	0x0008
        /*00a4*/ 	.byte	0x00, 0xf0, 0x11, 0x00


	//----- nvinfo : EIATTR_KPARAM_INFO
	.align		4
.L_263:
        /*00a8*/ 	.byte	0x04, 0x17
        /*00aa*/ 	.short	(.L_265 - .L_264)
.L_264:
        /*00ac*/ 	.word	0x00000000
        /*00b0*/ 	.short	0x0001
        /*00b2*/ 	.short	0x0004
        /*00b4*/ 	.byte	0x00, 0xf0, 0x11, 0x00


	//----- nvinfo : EIATTR_KPARAM_INFO
	.align		4
.L_265:
        /*00b8*/ 	.byte	0x04, 0x17
        /*00ba*/ 	.short	(.L_267 - .L_266)
.L_266:
        /*00bc*/ 	.word	0x00000000
        /*00c0*/ 	.short	0x0000
        /*00c2*/ 	.short	0x0000
        /*00c4*/ 	.byte	0x00, 0xf0, 0x11, 0x00


	//----- nvinfo : EIATTR_SPARSE_MMA_MASK
	.align		4
.L_267:
        /*00c8*/ 	.byte	0x03, 0x50
        /*00ca*/ 	.short	0x0000


	//----- nvinfo : EIATTR_MAXREG_COUNT
	.align		4
        /*00cc*/ 	.byte	0x03, 0x1b
        /*00ce*/ 	.short	0x00ff


	//----- nvinfo : EIATTR_MERCURY_ISA_VERSION
	.align		4
        /*00d0*/ 	.byte	0x03, 0x5f
        /*00d2*/ 	.short	0x0101


	//----- nvinfo : EIATTR_VRC_CTA_INIT_COUNT
	.align		4
        /*00d4*/ 	.byte	0x02, 0x4a
	.zero		1
	.zero		1


	//----- nvinfo : EIATTR_EXIT_INSTR_OFFSETS
	.align		4
        /*00d8*/ 	.byte	0x04, 0x1c
        /*00da*/ 	.short	(.L_269 - .L_268)


	//   ....[0]....
.L_268:
        /*00dc*/ 	.word	0x00000220


	//   ....[1]....
        /*00e0*/ 	.word	0x00000680


	//----- nvinfo : EIATTR_CRS_STACK_SIZE
	.align		4
.L_269:
        /*00e4*/ 	.byte	0x04, 0x1e
        /*00e6*/ 	.short	(.L_271 - .L_270)
.L_270:
        /*00e8*/ 	.word	0x00000000


	//----- nvinfo : EIATTR_CBANK_PARAM_SIZE
	.align		4
.L_271:
        /*00ec*/ 	.byte	0x03, 0x19
        /*00ee*/ 	.short	0x0048


	//----- nvinfo : EIATTR_PARAM_CBANK
	.align		4
        /*00f0*/ 	.byte	0x04, 0x0a
        /*00f2*/ 	.short	(.L_273 - .L_272)
	.align		4
.L_272:
        /*00f4*/ 	.word	index@(.nv.constant0._Z24depthwise_conv3d_forwardiiiiiiPKiS0_S0_PKfS2_Pf)
        /*00f8*/ 	.short	0x0380
        /*00fa*/ 	.short	0x0048


	//----- nvinfo : EIATTR_SW_WAR
	.align		4
.L_273:
        /*00fc*/ 	.byte	0x04, 0x36
        /*00fe*/ 	.short	(.L_275 - .L_274)
.L_274:
        /*0100*/ 	.word	0x00000008
.L_275:


//--------------------- .nv.callgraph             --------------------------
	.section	.nv.callgraph,"",@"SHT_CUDA_CALLGRAPH"
	.align	4
	.sectionentsize	8
	.align		4
        /*0000*/ 	.word	0x00000000
	.align		4
        /*0004*/ 	.word	0xffffffff
	.align		4
        /*0008*/ 	.word	0x00000000
	.align		4
        /*000c*/ 	.word	0xfffffffe
	.align		4
        /*0010*/ 	.word	0x00000000
	.align		4
        /*0014*/ 	.word	0xfffffffd
	.align		4
        /*0018*/ 	.word	0x00000000
	.align		4
        /*001c*/ 	.word	0xfffffffc


//--------------------- .text._Z31fuzzy_depthwise_filter_backwardiiiiiiiPKiS0_S0_PKfS2_S2_Pfii --------------------------
	.section	.text._Z31fuzzy_depthwise_filter_backwardiiiiiiiPKiS0_S0_PKfS2_S2_Pfii,"ax",@progbits
	.align	128
        .global         _Z31fuzzy_depthwise_filter_backwardiiiiiiiPKiS0_S0_PKfS2_S2_Pfii
        .type           _Z31fuzzy_depthwise_filter_backwardiiiiiiiPKiS0_S0_PKfS2_S2_Pfii,@function
        .size           _Z31fuzzy_depthwise_filter_backwardiiiiiiiPKiS0_S0_PKfS2_S2_Pfii,(.L_x_152 - _Z31fuzzy_depthwise_filter_backwardiiiiiiiPKiS0_S0_PKfS2_S2_Pfii)
        .other          _Z31fuzzy_depthwise_filter_backwardiiiiiiiPKiS0_S0_PKfS2_S2_Pfii,@"STO_CUDA_ENTRY STV_DEFAULT"
_Z31fuzzy_depthwise_filter_backwardiiiiiiiPKiS0_S0_PKfS2_S2_Pfii:
.text._Z31fuzzy_depthwise_filter_backwardiiiiiiiPKiS0_S0_PKfS2_S2_Pfii:
[----:B------:R-:W-:Y:S08]  /*0000*/  LDC R1, c[0x0][0x37c] ;  /* 0x0000df00ff017b82 */ /* 0x000ff00000000800 */
[----:B------:R-:W0:Y:S01]  /*0010*/  LDC.64 R6, c[0x0][0x390] ;  /* 0x0000e400ff067b82 */ /* 0x000e220000000a00 */
[----:B------:R-:W1:Y:S01]  /*0020*/  S2R R0, SR_TID.X ;  /* 0x0000000000007919 */ /* 0x000e620000002100 */
[----:B------:R-:W1:Y:S01]  /*0030*/  LDCU UR4, c[0x0][0x3d8] ;  /* 0x00007b00ff0477ac */ /* 0x000e620008000800 */
[----:B------:R-:W-:Y:S01]  /*0040*/  BSSY.RECONVERGENT B0, `(.L_x_0) ;  /* 0x0000011000007945 */ /* 0x000fe20003800200 */
[----:B0-----:R-:W-:-:S05]  /*0050*/  IMAD R2, R7, R6, RZ ;  /* 0x0000000607027224 */ /* 0x001fca00078e02ff */
[----:B------:R-:W-:-:S04]  /*0060*/  IABS R4, R2 ;  /* 0x0000000200047213 */ /* 0x000fc80000000000 */
[----:B------:R-:W0:Y:S01]  /*0070*/  I2F.RP R3, R4 ;  /* 0x0000000400037306 */ /* 0x000e220000209400 */
[----:B-1----:R-:W-:-:S07]  /*0080*/  ISETP.GE.AND P0, PT, R0, UR4, PT ;  /* 0x0000000400007c0c */ /* 0x002fce000bf06270 */
[----:B0-----:R0:W1:Y:S06]  /*0090*/  MUFU.RCP R9, R3 ;  /* 0x0000000300097308 */ /* 0x00106c0000001000 */
[----:B------:R-:W-:Y:S05]  /*00a0*/  @P0 BRA `(.L_x_1) ;  /* 0x0000000000280947 */ /* 0x000fea0003800000 */
[----:B------:R-:W2:Y:S01]  /*00b0*/  S2R R8, SR_CgaCtaId ;  /* 0x0000000000087919 */ /* 0x000ea20000008800 */
[----:B------:R-:W3:Y:S01]  /*00c0*/  LDC R10, c[0x0][0x360] ;  /* 0x0000d800ff0a7b82 */ /* 0x000ee20000000800 */
[----:B------:R-:W-:Y:S01]  /*00d0*/  MOV R5, 0x400 ;  /* 0x0000040000057802 */ /* 0x000fe20000000f00 */
[----:B0-----:R-:W-:-:S03]  /*00e0*/  IMAD.MOV.U32 R3, RZ, RZ, R0 ;  /* 0x000000ffff037224 */ /* 0x001fc600078e0000 */
[----:B--2---:R-:W-:-:S07]  /*00f0*/  LEA R8, R8, R5, 0x18 ;  /* 0x0000000508087211 */ /* 0x004fce00078ec0ff */
.L_x_2:
[----:B------:R-:W-:Y:S02]  /*0100*/  IMAD R5, R3, 0x4, R8 ;  /* 0x0000000403057824 */ /* 0x000fe400078e0208 */
[----:B---3--:R-:W-:-:S03]  /*0110*/  IMAD.IADD R3, R10, 0x1, R3 ;  /* 0x000000010a037824 */ /* 0x008fc600078e0203 */
[----:B------:R2:W-:Y:S02]  /*0120*/  STS [R5], RZ ;  /* 0x000000ff05007388 */ /* 0x0005e40000000800 */
[----:B------:R-:W-:-:S13]  /*0130*/  ISETP.GE.AND P0, PT, R3, UR4, PT ;  /* 0x0000000403007c0c */ /* 0x000fda000bf06270 */
[----:B--2---:R-:W-:Y:S05]  /*0140*/  @!P0 BRA `(.L_x_2) ;  /* 0xfffffffc00ec8947 */ /* 0x004fea000383ffff */
.L_x_1:
[----:B------:R-:W-:Y:S05]  /*0150*/  BSYNC.RECONVERGENT B0 ;  /* 0x0000000000007941 */ /* 0x000fea0003800200 */
.L_x_0:
[----:B-1----:R-:W-:Y:S01]  /*0160*/  VIADD R9, R9, 0xffffffe ;  /* 0x0ffffffe09097836 */ /* 0x002fe20000000000 */
[----:B------:R-:W1:Y:S01]  /*0170*/  S2UR UR4, SR_CTAID.X ;  /* 0x00000000000479c3 */ /* 0x000e620000002500 */
[----:B------:R-:W-:-:S07]  /*0180*/  IABS R8, R2 ;  /* 0x0000000200087213 */ /* 0x000fce0000000000 */
[----:B------:R-:W-:Y:S01]  /*0190*/  BAR.SYNC.DEFER_BLOCKING 0x0 ;  /* 0x0000000000007b1d */ /* 0x000fe20000010000 */
[----:B------:R-:W-:Y:S01]  /*01a0*/  LOP3.LUT R19, RZ, R2, RZ, 0x33, !PT ;  /* 0x00000002ff137212 */ /* 0x000fe200078e33ff */
[----:B------:R-:W-:-:S06]  /*01b0*/  IMAD.MOV R10, RZ, RZ, -R8 ;  /* 0x000000ffff0a7224 */ /* 0x000fcc00078e0a08 */
[----:B0-----:R-:W1:Y:S01]  /*01c0*/  LDC R3, c[0x0][0x360] ;  /* 0x0000d800ff037b82 */ /* 0x001e620000000800 */
[----:B------:R-:W0:Y:S01]  /*01d0*/  F2I.FTZ.U32.TRUNC.NTZ R9, R9 ;  /* 0x0000000900097305 */ /* 0x000e22000021f000 */
[----:B------:R-:W-:Y:S01]  /*01e0*/  IMAD.MOV.U32 R8, RZ, RZ, RZ ;  /* 0x000000ffff087224 */ /* 0x000fe200078e00ff */
[----:B------:R-:W2:Y:S01]  /*01f0*/  LDCU.64 UR6, c[0x0][0x358] ;  /* 0x00006b00ff0677ac */ /* 0x000ea20008000a00 */
[----:B------:R-:W-:Y:S01]  /*0200*/  BSSY.RECONVERGENT B0, `(.L_x_3) ;  /* 0x0000198000007945 */ /* 0x000fe20003800200 */
[----:B0-----:R-:W-:-:S05]  /*0210*/  IADD3 R11, PT, PT, RZ, -R9, RZ ;  /* 0x80000009ff0b7210 */ /* 0x001fca0007ffe0ff */
[----:B------:R-:W-:Y:S02]  /*0220*/  IMAD R11, R11, R4, RZ ;  /* 0x000000040b0b7224 */ /* 0x000fe400078e02ff */
[----:B-1----:R-:W-:Y:S01]  /*0230*/  IMAD R5, R3, UR4, R0 ;  /* 0x0000000403057c24 */ /* 0x002fe2000f8e0200 */
[----:B------:R-:W0:Y:S01]  /*0240*/  LDCU UR4, c[0x0][0x388] ;  /* 0x00007100ff0477ac */ /* 0x000e220008000800 */
[----:B------:R-:W-:-:S03]  /*0250*/  IMAD.HI.U32 R8, R9, R11, R8 ;  /* 0x0000000b09087227 */ /* 0x000fc600078e0008 */
[----:B------:R-:W-:Y:S01]  /*0260*/  IABS R17, R5 ;  /* 0x0000000500117213 */ /* 0x000fe20000000000 */
[----:B------:R-:W-:-:S04]  /*0270*/  IMAD.MOV.U32 R9, RZ, RZ, R10 ;  /* 0x000000ffff097224 */ /* 0x000fc800078e000a */
[----:B------:R-:W-:-:S04]  /*0280*/  IMAD.HI.U32 R8, R8, R17, RZ ;  /* 0x0000001108087227 */ /* 0x000fc800078e00ff */
[----:B------:R-:W-:Y:S01]  /*0290*/  IMAD R17, R8, R9, R17 ;  /* 0x0000000908117224 */ /* 0x000fe200078e0211 */
[----:B------:R-:W-:-:S04]  /*02a0*/  LOP3.LUT R9, R5, R2, RZ, 0x3c, !PT ;  /* 0x0000000205097212 */ /* 0x000fc800078e3cff */
[----:B------:R-:W-:Y:S02]  /*02b0*/  ISETP.GT.U32.AND P1, PT, R4, R17, PT ;  /* 0x000000110400720c */ /* 0x000fe40003f24070 */
[----:B------:R-:W-:-:S11]  /*02c0*/  ISETP.GE.AND P2, PT, R9, RZ, PT ;  /* 0x000000ff0900720c */ /* 0x000fd60003f46270 */
[----:B------:R-:W-:Y:S01]  /*02d0*/  @!P1 IMAD.IADD R17, R17, 0x1, -R4 ;  /* 0x0000000111119824 */ /* 0x000fe200078e0a04 */
[----:B------:R-:W-:-:S04]  /*02e0*/  @!P1 IADD3 R8, PT, PT, R8, 0x1, RZ ;  /* 0x0000000108089810 */ /* 0x000fc80007ffe0ff */
[----:B------:R-:W-:-:S13]  /*02f0*/  ISETP.GE.U32.AND P0, PT, R17, R4, PT ;  /* 0x000000041100720c */ /* 0x000fda0003f06070 */
[----:B------:R-:W-:Y:S01]  /*0300*/  @P0 VIADD R8, R8, 0x1 ;  /* 0x0000000108080836 */ /* 0x000fe20000000000 */
[----:B------:R-:W-:-:S03]  /*0310*/  ISETP.NE.AND P0, PT, R2, RZ, PT ;  /* 0x000000ff0200720c */ /* 0x000fc60003f05270 */
[----:B------:R-:W-:-:S05]  /*0320*/  @!P2 IMAD.MOV R8, RZ, RZ, -R8 ;  /* 0x000000ffff08a224 */ /* 0x000fca00078e0a08 */
[----:B------:R-:W-:-:S04]  /*0330*/  SEL R8, R19, R8, !P0 ;  /* 0x0000000813087207 */ /* 0x000fc80004000000 */
[----:B0-----:R-:W-:-:S13]  /*0340*/  ISETP.GE.AND P1, PT, R8, UR4, PT ;  /* 0x0000000408007c0c */ /* 0x001fda000bf26270 */
[----:B--2---:R-:W-:Y:S05]  /*0350*/  @P1 BRA `(.L_x_4) ;  /* 0x0000001800081947 */ /* 0x004fea0003800000 */
[----:B------:R-:W0:Y:S01]  /*0360*/  LDC.64 R14, c[0x0][0x3a8] ;  /* 0x0000ea00ff0e7b82 */ /* 0x000e220000000a00 */
[----:B------:R-:W-:-:S04]  /*0370*/  IMAD.SHL.U32 R9, R8, 0x2, RZ ;  /* 0x0000000208097824 */ /* 0x000fc800078e00ff */
[----:B0-----:R-:W-:-:S05]  /*0380*/  IMAD.WIDE R14, R9, 0x4, R14 ;  /* 0x00000004090e7825 */ /* 0x001fca00078e020e */
[----:B------:R-:W2:Y:S04]  /*0390*/  LDG.E R9, desc[UR6][R14.64] ;  /* 0x000000060e097981 */ /* 0x000ea8000c1e1900 */
[----:B------:R0:W3:Y:S01]  /*03a0*/  LDG.E R13, desc[UR6][R14.64+0x4] ;  /* 0x000004060e0d7981 */ /* 0x0000e2000c1e1900 */
[----:B------:R-:W-:Y:S02]  /*03b0*/  IABS R12, R7 ;  /* 0x00000007000c7213 */ /* 0x000fe40000000000 */
[----:B------:R-:W-:Y:S02]  /*03c0*/  ISETP.GE.AND P2, PT, R5, RZ, PT ;  /* 0x000000ff0500720c */ /* 0x000fe40003f46270 */
[----:B------:R-:W1:Y:S01]  /*03d0*/  I2F.RP R16, R12 ;  /* 0x0000000c00107306 */ /* 0x000e620000209400 */
[----:B------:R-:W-:-:S02]  /*03e0*/  ISETP.GT.U32.AND P1, PT, R4, R17, PT ;  /* 0x000000110400720c */ /* 0x000fc40003f24070 */
[----:B------:R-:W-:-:S04]  /*03f0*/  IADD3 R4, PT, PT, R17, -R4, RZ ;  /* 0x8000000411047210 */ /* 0x000fc80007ffe0ff */
[----:B------:R-:W-:-:S05]  /*0400*/  SEL R4, R4, R17, !P1 ;  /* 0x0000001104047207 */ /* 0x000fca0004800000 */
[----:B------:R-:W-:Y:S01]  /*0410*/  @!P2 IMAD.MOV R4, RZ, RZ, -R4 ;  /* 0x000000ffff04a224 */ /* 0x000fe200078e0a04 */
[----:B-1----:R-:W1:Y:S04]  /*0420*/  MUFU.RCP R16, R16 ;  /* 0x0000001000107308 */ /* 0x002e680000001000 */
[----:B------:R-:W-:-:S04]  /*0430*/  SEL R5, R19, R4, !P0 ;  /* 0x0000000413057207 */ /* 0x000fc80004000000 */
[----:B------:R-:W-:Y:S01]  /*0440*/  IABS R4, R5 ;  /* 0x0000000500047213 */ /* 0x000fe20000000000 */
[----:B-1----:R-:W-:Y:S02]  /*0450*/  VIADD R10, R16, 0xffffffe ;  /* 0x0ffffffe100a7836 */ /* 0x002fe40000000000 */
[----:B------:R-:W2:Y:S02]  /*0460*/  LDC.64 R16, c[0x0][0x3a0] ;  /* 0x0000e800ff107b82 */ /* 0x000ea40000000a00 */
[----:B------:R1:W0:Y:S02]  /*0470*/  F2I.FTZ.U32.TRUNC.NTZ R11, R10 ;  /* 0x0000000a000b7305 */ /* 0x000224000021f000 */
[----:B-1----:R-:W-:Y:S02]  /*0480*/  IMAD.MOV.U32 R10, RZ, RZ, RZ ;  /* 0x000000ffff0a7224 */ /* 0x002fe400078e00ff */
[----:B0-----:R-:W-:-:S04]  /*0490*/  IMAD.MOV R15, RZ, RZ, -R11 ;  /* 0x000000ffff0f7224 */ /* 0x001fc800078e0a0b */
[----:B------:R-:W-:-:S04]  /*04a0*/  IMAD R15, R15, R12, RZ ;  /* 0x0000000c0f0f7224 */ /* 0x000fc800078e02ff */
[----:B------:R-:W-:Y:S02]  /*04b0*/  IMAD.HI.U32 R10, R11, R15, R10 ;  /* 0x0000000f0b0a7227 */ /* 0x000fe400078e000a */
[----:B------:R-:W0:Y:S02]  /*04c0*/  LDC.64 R14, c[0x0][0x3c8] ;  /* 0x0000f200ff0e7b82 */ /* 0x000e240000000a00 */
[----:B------:R-:W-:-:S04]  /*04d0*/  IMAD.MOV.U32 R11, RZ, RZ, R4 ;  /* 0x000000ffff0b7224 */ /* 0x000fc800078e0004 */
[----:B------:R-:W-:-:S05]  /*04e0*/  IMAD.HI.U32 R4, R10, R11, RZ ;  /* 0x0000000b0a047227 */ /* 0x000fca00078e00ff */
[----:B------:R-:W-:-:S05]  /*04f0*/  IADD3 R10, PT, PT, -R4, RZ, RZ ;  /* 0x000000ff040a7210 */ /* 0x000fca0007ffe1ff */
[----:B------:R-:W-:Y:S01]  /*0500*/  IMAD R11, R12, R10, R11 ;  /* 0x0000000a0c0b7224 */ /* 0x000fe200078e020b */
[----:B------:R-:W-:-:S04]  /*0510*/  LOP3.LUT R10, R5, R7, RZ, 0x3c, !PT ;  /* 0x00000007050a7212 */ /* 0x000fc800078e3cff */
[----:B------:R-:W-:Y:S02]  /*0520*/  ISETP.GT.U32.AND P1, PT, R12, R11, PT ;  /* 0x0000000b0c00720c */ /* 0x000fe40003f24070 */
[----:B------:R-:W-:-:S11]  /*0530*/  ISETP.GE.AND P2, PT, R10, RZ, PT ;  /* 0x000000ff0a00720c */ /* 0x000fd60003f46270 */
[----:B------:R-:W-:Y:S02]  /*0540*/  @!P1 IMAD.IADD R11, R11, 0x1, -R12 ;  /* 0x000000010b0b9824 */ /* 0x000fe400078e0a0c */
[----:B------:R-:W-:Y:S01]  /*0550*/  @!P1 VIADD R4, R4, 0x1 ;  /* 0x0000000104049836 */ /* 0x000fe20000000000 */
[----:B------:R-:W-:Y:S02]  /*0560*/  ISETP.NE.AND P1, PT, R7, RZ, PT ;  /* 0x000000ff0700720c */ /* 0x000fe40003f25270 */
[----:B------:R-:W-:Y:S02]  /*0570*/  ISETP.GE.U32.AND P0, PT, R11, R12, PT ;  /* 0x0000000c0b00720c */ /* 0x000fe40003f06070 */
[----:B------:R-:W1:Y:S11]  /*0580*/  LDC.64 R10, c[0x0][0x3c0] ;  /* 0x0000f000ff0a7b82 */ /* 0x000e760000000a00 */
[----:B------:R-:W-:-:S04]  /*0590*/  @P0 VIADD R4, R4, 0x1 ;  /* 0x0000000104040836 */ /* 0x000fc80000000000 */
[----:B------:R-:W-:Y:S01]  /*05a0*/  @!P2 IMAD.MOV R4, RZ, RZ, -R4 ;  /* 0x000000ffff04a224 */ /* 0x000fe200078e0a04 */
[----:B------:R-:W-:Y:S01]  /*05b0*/  @!P1 LOP3.LUT R4, RZ, R7, RZ, 0x33, !PT ;  /* 0x00000007ff049212 */ /* 0x000fe200078e33ff */
[----:B--2---:R-:W-:-:S06]  /*05c0*/  IMAD.WIDE R16, R9, 0x4, R16 ;  /* 0x0000000409107825 */ /* 0x004fcc00078e0210 */
[----:B------:R-:W2:Y:S01]  /*05d0*/  LDG.E R16, desc[UR6][R16.64] ;  /* 0x0000000610107981 */ /* 0x000ea2000c1e1900 */
[----:B---3--:R-:W-:Y:S02]  /*05e0*/  IMAD R13, R13, R6, R4 ;  /* 0x000000060d0d7224 */ /* 0x008fe400078e0204 */
[----:B------:R-:W-:Y:S02]  /*05f0*/  IMAD R9, R2, R9, R5 ;  /* 0x0000000902097224 */ /* 0x000fe400078e0205 */
[----:B-1----:R-:W-:-:S04]  /*0600*/  IMAD.WIDE R10, R13, 0x4, R10 ;  /* 0x000000040d0a7825 */ /* 0x002fc800078e020a */
[----:B0-----:R-:W-:Y:S02]  /*0610*/  IMAD.WIDE R14, R9, 0x4, R14 ;  /* 0x00000004090e7825 */ /* 0x001fe400078e020e */
[----:B------:R-:W3:Y:S04]  /*0620*/  LDG.E R11, desc[UR6][R10.64] ;  /* 0x000000060a0b7981 */ /* 0x000ee8000c1e1900 */
[----:B------:R-:W3:Y:S01]  /*0630*/  LDG.E R6, desc[UR6][R14.64] ;  /* 0x000000060e067981 */ /* 0x000ee2000c1e1900 */
[----:B------:R-:W-:Y:S01]  /*0640*/  BSSY.RECONVERGENT B1, `(.L_x_5) ;  /* 0x000000d000017945 */ /* 0x000fe20003800200 */
[----:B--2---:R-:W-:-:S04]  /*0650*/  I2FP.F32.S32 R13, R16 ;  /* 0x00000010000d7245 */ /* 0x004fc80000201400 */
[----:B------:R-:W0:Y:S01]  /*0660*/  MUFU.RCP R4, R13 ;  /* 0x0000000d00047308 */ /* 0x000e220000001000 */
[----:B---3--:R-:W-:-:S07]  /*0670*/  FMUL R6, R6, R11 ;  /* 0x0000000b06067220 */ /* 0x008fce0000400000 */
[----:B------:R-:W1:Y:S01]  /*0680*/  FCHK P0, R6, R13 ;  /* 0x0000000d06007302 */ /* 0x000e620000000000 */
[----:B0-----:R-:W-:-:S04]  /*0690*/  FFMA R7, -R13, R4, 1 ;  /* 0x3f8000000d077423 */ /* 0x001fc80000000104 */
[----:B------:R-:W-:-:S04]  /*06a0*/  FFMA R7, R4, R7, R4 ;  /* 0x0000000704077223 */ /* 0x000fc80000000004 */
[----:B------:R-:W-:-:S04]  /*06b0*/  FFMA R4, R6, R7, RZ ;  /* 0x0000000706047223 */ /* 0x000fc800000000ff */
[----:B------:R-:W-:-:S04]  /*06c0*/  FFMA R9, -R13, R4, R6 ;  /* 0x000000040d097223 */ /* 0x000fc80000000106 */
[----:B------:R-:W-:Y:S01]  /*06d0*/  FFMA R4, R7, R9, R4 ;  /* 0x0000000907047223 */ /* 0x000fe20000000004 */
[----:B-1----:R-:W-:Y:S06]  /*06e0*/  @!P0 BRA `(.L_x_6) ;  /* 0x0000000000088947 */ /* 0x002fec0003800000 */
[----:B------:R-:W-:-:S07]  /*06f0*/  MOV R10, 0x710 ;  /* 0x00000710000a7802 */ /* 0x000fce0000000f00 */
[----:B------:R-:W-:Y:S05]  /*0700*/  CALL.REL.NOINC `($__internal_0_$__cuda_sm3x_div_rn_noftz_f32_slowpath) ;  /* 0x0000001400687944 */ /* 0x000fea0003c00000 */
.L_x_6:
[----:B------:R-:W-:Y:S05]  /*0710*/  BSYNC.RECONVERGENT B1 ;  /* 0x0000000000017941 */ /* 0x000fea0003800200 */
.L_x_5:
[----:B------:R-:W0:Y:S02]  /*0720*/  LDC R11, c[0x0][0x398] ;  /* 0x0000e600ff0b7b82 */ /* 0x000e240000000800 */
[----:B0-----:R-:W-:-:S13]  /*0730*/  ISETP.GE.AND P0, PT, R11, 0x1, PT ;  /* 0x000000010b00780c */ /* 0x001fda0003f06270 */
[----:B------:R-:W-:Y:S05]  /*0740*/  @!P0 BRA `(.L_x_4) ;  /* 0x00000014000c8947 */ /* 0x000fea0003800000 */
[----:B------:R-:W0:Y:S01]  /*0750*/  LDCU.64 UR4, c[0x0][0x3d8] ;  /* 0x00007b00ff0477ac */ /* 0x000e220008000a00 */
[C---:B------:R-:W-:Y:S01]  /*0760*/  ISETP.GE.U32.AND P0, PT, R11.reuse, 0x8, PT ;  /* 0x000000080b00780c */ /* 0x040fe20003f06070 */
[----:B------:R-:W-:Y:S01]  /*0770*/  IMAD R7, R8, R11, RZ ;  /* 0x0000000b08077224 */ /* 0x000fe200078e02ff */
[----:B------:R-:W-:Y:S01]  /*0780*/  LOP3.LUT R9, R11, 0x7, RZ, 0xc0, !PT ;  /* 0x000000070b097812 */ /* 0x000fe200078ec0ff */
[----:B------:R-:W-:Y:S01]  /*0790*/  IMAD.MOV.U32 R10, RZ, RZ, RZ ;  /* 0x000000ffff0a7224 */ /* 0x000fe200078e00ff */
[----:B0-----:R-:W-:-:S05]  /*07a0*/  MOV R6, UR5 ;  /* 0x0000000500067c02 */ /* 0x001fca0008000f00 */
[----:B------:R-:W-:-:S04]  /*07b0*/  VIADD R8, R6, UR4 ;  /* 0x0000000406087c36 */ /* 0x000fc80008000000 */
[----:B------:R-:W-:Y:S05]  /*07c0*/  @!P0 BRA `(.L_x_7) ;  /* 0x0000000800848947 */ /* 0x000fea0003800000 */
[----:B------:R-:W0:Y:S01]  /*07d0*/  LDC.64 R18, c[0x0][0x3b0] ;  /* 0x0000ec00ff127b82 */ /* 0x000e220000000a00 */
[----:B------:R-:W-:Y:S02]  /*07e0*/  LOP3.LUT R10, R11, 0x7ffffff8, RZ, 0xc0, !PT ;  /* 0x7ffffff80b0a7812 */ /* 0x000fe400078ec0ff */
[----:B------:R-:W-:-:S03]  /*07f0*/  MOV R11, R7 ;  /* 0x00000007000b7202 */ /* 0x000fc60000000f00 */
[----:B------:R-:W-:Y:S02]  /*0800*/  IMAD.MOV R12, RZ, RZ, -R10 ;  /* 0x000000ffff0c7224 */ /* 0x000fe400078e0a0a */
[----:B------:R-:W1:Y:S01]  /*0810*/  LDC.64 R14, c[0x0][0x3b8] ;  /* 0x0000ee00ff0e7b82 */ /* 0x000e620000000a00 */
[----:B0-----:R-:W-:-:S05]  /*0820*/  IADD3 R18, P0, PT, R18, 0x10, RZ ;  /* 0x0000001012127810 */ /* 0x001fca0007f1e0ff */
[----:B------:R-:W-:Y:S01]  /*0830*/  IMAD.X R19, RZ, RZ, R19, P0 ;  /* 0x000000ffff137224 */ /* 0x000fe200000e0613 */
[----:B-1----:R-:W-:-:S05]  /*0840*/  IADD3 R14, P1, PT, R14, 0x10, RZ ;  /* 0x000000100e0e7810 */ /* 0x002fca0007f3e0ff */
[----:B------:R-:W-:-:S08]  /*0850*/  IMAD.X R15, RZ, RZ, R15, P1 ;  /* 0x000000ffff0f7224 */ /* 0x000fd000008e060f */
.L_x_32:
[C---:B------:R-:W-:Y:S01]  /*0860*/  IMAD.WIDE R22, R11.reuse, 0x4, R18 ;  /* 0x000000040b167825 */ /* 0x040fe200078e0212 */
[----:B------:R-:W0:Y:S04]  /*0870*/  LDCU UR4, c[0x0][0x3dc] ;  /* 0x00007b80ff0477ac */ /* 0x000e280008000800 */
[----:B------:R-:W2:Y:S04]  /*0880*/  LDG.E R6, desc[UR6][R22.64+-0x10] ;  /* 0xfffff00616067981 */ /* 0x000ea8000c1e1900 */
[----:B------:R1:W5:Y:S01]  /*0890*/  LDG.E R13, desc[UR6][R22.64+-0xc] ;  /* 0xfffff406160d7981 */ /* 0x000362000c1e1900 */
[----:B------:R-:W-:Y:S01]  /*08a0*/  BSSY.RECONVERGENT B1, `(.L_x_8) ;  /* 0x0000012000017945 */ /* 0x000fe20003800200 */
[----:B------:R-:W-:-:S04]  /*08b0*/  IMAD.WIDE R20, R11, 0x4, R14 ;  /* 0x000000040b147825 */ /* 0x000fc800078e020e */
[----:B--2---:R-:W-:Y:S02]  /*08c0*/  IMAD R25, R2, R6, R5 ;  /* 0x0000000602197224 */ /* 0x004fe400078e0205 */
[----:B0-----:R-:W-:-:S03]  /*08d0*/  IMAD.U32 R6, RZ, RZ, UR4 ;  /* 0x00000004ff067e24 */ /* 0x001fc6000f8e00ff */
[----:B------:R-:W-:-:S04]  /*08e0*/  ISETP.GE.AND P0, PT, R25, R8, PT ;  /* 0x000000081900720c */ /* 0x000fc80003f06270 */
[----:B------:R-:W-:-:S13]  /*08f0*/  ISETP.LT.OR P0, PT, R25, R6, P0 ;  /* 0x000000061900720c */ /* 0x000fda0000701670 */
[----:B-1----:R-:W-:Y:S05]  /*0900*/  @P0 BRA `(.L_x_9) ;  /* 0x00000000002c0947 */ /* 0x002fea0003800000 */
[----:B------:R-:W2:Y:S01]  /*0910*/  LDG.E R17, desc[UR6][R20.64+-0x10] ;  /* 0xfffff00614117981 */ /* 0x000ea2000c1e1900 */
[----:B------:R-:W0:Y:S01]  /*0920*/  S2UR UR5, SR_CgaCtaId ;  /* 0x00000000000579c3 */ /* 0x000e220000008800 */
[----:B------:R-:W-:Y:S01]  /*0930*/  UMOV UR4, 0x400 ;  /* 0x0000040000047882 */ /* 0x000fe20000000000 */
[----:B------:R-:W-:Y:S01]  /*0940*/  IMAD.IADD R16, R25, 0x1, -R6 ;  /* 0x0000000119107824 */ /* 0x000fe200078e0a06 */
[----:B0-----:R-:W-:-:S06]  /*0950*/  ULEA UR4, UR5, UR4, 0x18 ;  /* 0x0000000405047291 */ /* 0x001fcc000f8ec0ff */
[----:B------:R-:W-:Y:S01]  /*0960*/  LEA R24, R16, UR4, 0x2 ;  /* 0x0000000410187c11 */ /* 0x000fe2000f8e10ff */
[----:B--2---:R-:W-:-:S07]  /*0970*/  FMUL R25, R17, R4 ;  /* 0x0000000411197220 */ /* 0x004fce0000400000 */
.L_x_10:
[----:B------:R-:W0:Y:S02]  /*0980*/  LDS R16, [R24] ;  /* 0x0000000018107984 */ /* 0x000e240000000800 */
[----:B0-----:R-:W-:-:S05]  /*0990*/  FADD R17, R25, R16 ;  /* 0x0000001019117221 */ /* 0x001fca0000000000 */
[----:B------:R-:W0:Y:S02]  /*09a0*/  ATOMS.CAST.SPIN P0, [R24], R16, R17 ;  /* 0x000000101800758d */ /* 0x000e240001800011 */
[----:B0-----:R-:W-:Y:S05]  /*09b0*/  @!P0 BRA `(.L_x_10) ;  /* 0xfffffffc00f08947 */ /* 0x001fea000383ffff */
.L_x_9:
[----:B------:R-:W-:Y:S05]  /*09c0*/  BSYNC.RECONVERGENT B1 ;  /* 0x0000000000017941 */ /* 0x000fea0003800200 */
.L_x_8:
[----:B------:R0:W5:Y:S02]  /*09d0*/  LDG.E R24, desc[UR6][R22.64+-0x8] ;  /* 0xfffff80616187981 */ /* 0x000164000c1e1900 */
[----:B-----5:R-:W-:Y:S01]  /*09e0*/  IMAD R17, R2, R13, R5 ;  /* 0x0000000d02117224 */ /* 0x020fe200078e0205 */
[----:B------:R-:W-:Y:S04]  /*09f0*/  BSSY.RECONVERGENT B1, `(.L_x_11) ;  /* 0x000000f000017945 */ /* 0x000fe80003800200 */
[----:B------:R-:W-:-:S04]  /*0a00*/  ISETP.GE.AND P0, PT, R17, R8, PT ;  /* 0x000000081100720c */ /* 0x000fc80003f06270 */
[----:B------:R-:W-:-:S13]  /*0a10*/  ISETP.LT.OR P0, PT, R17, R6, P0 ;  /* 0x000000061100720c */ /* 0x000fda0000701670 */
[----:B0-----:R-:W-:Y:S05]  /*0a20*/  @P0 BRA `(.L_x_12) ;  /* 0x00000000002c0947 */ /* 0x001fea0003800000 */
[----:B------:R-:W2:Y:S01]  /*0a30*/  LDG.E R13, desc[UR6][R20.64+-0xc] ;  /* 0xfffff406140d7981 */ /* 0x000ea2000c1e1900 */
[----:B------:R-:W0:Y:S01]  /*0a40*/  S2UR UR5, SR_CgaCtaId ;  /* 0x00000000000579c3 */ /* 0x000e220000008800 */
[----:B------:R-:W-:Y:S01]  /*0a50*/  UMOV UR4, 0x400 ;  /* 0x0000040000047882 */ /* 0x000fe20000000000 */
[----:B------:R-:W-:Y:S01]  /*0a60*/  IMAD.IADD R16, R17, 0x1, -R6 ;  /* 0x0000000111107824 */ /* 0x000fe200078e0a06 */
[----:B0-----:R-:W-:Y:S01]  /*0a70*/  ULEA UR4, UR5, UR4, 0x18 ;  /* 0x0000000405047291 */ /* 0x001fe2000f8ec0ff */
[----:B--2---:R-:W-:-:S05]  /*0a80*/  FMUL R25, R13, R4 ;  /* 0x000000040d197220 */ /* 0x004fca0000400000 */
[----:B------:R-:W-:-:S07]  /*0a90*/  LEA R13, R16, UR4, 0x2 ;  /* 0x00000004100d7c11 */ /* 0x000fce000f8e10ff */
.L_x_13:
[----:B------:R-:W0:Y:S02]  /*0aa0*/  LDS R16, [R13] ;  /* 0x000000000d107984 */ /* 0x000e240000000800 */
[----:B0-----:R-:W-:-:S05]  /*0ab0*/  FADD R17, R25, R16 ;  /* 0x0000001019117221 */ /* 0x001fca0000000000 */
[----:B------:R-:W0:Y:S02]  /*0ac0*/  ATOMS.CAST.SPIN P0, [R13], R16, R17 ;  /* 0x000000100d00758d */ /* 0x000e240001800011 */
[----:B0-----:R-:W-:Y:S05]  /*0ad0*/  @!P0 BRA `(.L_x_13) ;  /* 0xfffffffc00f08947 */ /* 0x001fea000383ffff */
.L_x_12:
[----:B------:R-:W-:Y:S05]  /*0ae0*/  BSYNC.RECONVERGENT B1 ;  /* 0x0000000000017941 */ /* 0x000fea0003800200 */
.L_x_11:
[----:B------:R0:W5:Y:S01]  /*0af0*/  LDG.E R13, desc[UR6][R22.64+-0x4] ;  /* 0xfffffc06160d7981 */ /* 0x000162000c1e1900 */
[----:B------:R-:W-:Y:S01]  /*0b00*/  IMAD R25, R2, R24, R5 ;  /* 0x0000001802197224 */ /* 0x000fe200078e0205 */
[----:B------:R-:W-:Y:S04]  /*0b10*/  BSSY.RECONVERGENT B1, `(.L_x_14) ;  /* 0x000000f000017945 */ /* 0x000fe80003800200 */
[----:B------:R-:W-:-:S04]  /*0b20*/  ISETP.GE.AND P0, PT, R25, R8, PT ;  /* 0x000000081900720c */ /* 0x000fc80003f06270 */
[----:B------:R-:W-:-:S13]  /*0b30*/  ISETP.LT.OR P0, PT, R25, R6, P0 ;  /* 0x000000061900720c */ /* 0x000fda0000701670 */
[----:B0-----:R-:W-:Y:S05]  /*0b40*/  @P0 BRA `(.L_x_15) ;  /* 0x00000000002c0947 */ /* 0x001fea0003800000 */
[----:B------:R-:W2:Y:S01]  /*0b50*/  LDG.E R17, desc[UR6][R20.64+-0x8] ;  /* 0xfffff80614117981 */ /* 0x000ea2000c1e1900 */
[----:B------:R-:W0:Y:S01]  /*0b60*/  S2UR UR5, SR_CgaCtaId ;  /* 0x00000000000579c3 */ /* 0x000e220000008800 */
[----:B------:R-:W-:Y:S01]  /*0b70*/  UMOV UR4, 0x400 ;  /* 0x0000040000047882 */ /* 0x000fe20000000000 */
[----:B------:R-:W-:Y:S01]  /*0b80*/  IADD3 R16, PT, PT, R25, -R6, RZ ;  /* 0x8000000619107210 */ /* 0x000fe20007ffe0ff */
[----:B0-----:R-:W-:-:S06]  /*0b90*/  ULEA UR4, UR5, UR4, 0x18 ;  /* 0x0000000405047291 */ /* 0x001fcc000f8ec0ff */
[----:B------:R-:W-:Y:S01]  /*0ba0*/  LEA R24, R16, UR4, 0x2 ;  /* 0x0000000410187c11 */ /* 0x000fe2000f8e10ff */
[----:B--2---:R-:W-:-:S07]  /*0bb0*/  FMUL R25, R17, R4 ;  /* 0x0000000411197220 */ /* 0x004fce0000400000 */
.L_x_16:
[----:B------:R-:W0:Y:S02]  /*0bc0*/  LDS R16, [R24] ;  /* 0x0000000018107984 */ /* 0x000e240000000800 */
[----:B0-----:R-:W-:-:S05]  /*0bd0*/  FADD R17, R25, R16 ;  /* 0x0000001019117221 */ /* 0x001fca0000000000 */
[----:B------:R-:W0:Y:S02]  /*0be0*/  ATOMS.CAST.SPIN P0, [R24], R16, R17 ;  /* 0x000000101800758d */ /* 0x000e240001800011 */
[----:B0-----:R-:W-:Y:S05]  /*0bf0*/  @!P0 BRA `(.L_x_16) ;  /* 0xfffffffc00f08947 */ /* 0x001fea000383ffff */
.L_x_15:
[----:B------:R-:W-:Y:S05]  /*0c00*/  BSYNC.RECONVERGENT B1 ;  /* 0x0000000000017941 */ /* 0x000fea0003800200 */
.L_x_14:
        /* <DEDUP_REMOVED lines=13> */
.L_x_19:
[----:B------:R-:W0:Y:S02]  /*0ce0*/  LDS R16, [R13] ;  /* 0x000000000d107984 */ /* 0x000e240000000800 */
[----:B0-----:R-:W-:-:S05]  /*0cf0*/  FADD R17, R25, R16 ;  /* 0x0000001019117221 */ /* 0x001fca0000000000 */
[----:B------:R-:W0:Y:S02]  /*0d00*/  ATOMS.CAST.SPIN P0, [R13], R16, R17 ;  /* 0x000000100d00758d */ /* 0x000e240001800011 */
[----:B0-----:R-:W-:Y:S05]  /*0d10*/  @!P0 BRA `(.L_x_19) ;  /* 0xfffffffc00f08947 */ /* 0x001fea000383ffff */
.L_x_18:
[----:B------:R-:W-:Y:S05]  /*0d20*/  BSYNC.RECONVERGENT B1 ;  /* 0x0000000000017941 */ /* 0x000fea0003800200 */
.L_x_17:
[----:B------:R-:W2:Y:S04]  /*0d30*/  LDG.E R27, desc[UR6][R22.64+0x4] ;  /* 0x00000406161b7981 */ /* 0x000ea8000c1e1900 */
[----:B------:R-:W3:Y:S04]  /*0d40*/  LDG.E R25, desc[UR6][R22.64+0x8] ;  /* 0x0000080616197981 */ /* 0x000ee8000c1e1900 */
[----:B------:R-:W4:Y:S01]  /*0d50*/  LDG.E R13, desc[UR6][R22.64+0xc] ;  /* 0x00000c06160d7981 */ /* 0x000f22000c1e1900 */
[----:B------:R-:W-:Y:S01]  /*0d60*/  IMAD R29, R2, R24, R5 ;  /* 0x00000018021d7224 */ /* 0x000fe200078e0205 */
[----:B------:R-:W-:Y:S01]  /*0d70*/  BSSY.RECONVERGENT B1, `(.L_x_20) ;  /* 0x000001a000017945 */ /* 0x000fe20003800200 */
[----:B------:R-:W-:-:S03]  /*0d80*/  VIADD R12, R12, 0x8 ;  /* 0x000000080c0c7836 */ /* 0x000fc60000000000 */
[C---:B------:R-:W-:Y:S02]  /*0d90*/  ISETP.GE.AND P2, PT, R29.reuse, R8, PT ;  /* 0x000000081d00720c */ /* 0x040fe40003f46270 */
[----:B------:R-:W-:Y:S02]  /*0da0*/  ISETP.NE.AND P4, PT, R12, RZ, PT ;  /* 0x000000ff0c00720c */ /* 0x000fe40003f85270 */
[----:B------:R-:W-:Y:S01]  /*0db0*/  ISETP.LT.OR P2, PT, R29, R6, P2 ;  /* 0x000000061d00720c */ /* 0x000fe20001741670 */
[C-C-:B--2---:R-:W-:Y:S02]  /*0dc0*/  IMAD R27, R2.reuse, R27, R5.reuse ;  /* 0x0000001b021b7224 */ /* 0x144fe400078e0205 */
[----:B---3--:R-:W-:-:S03]  /*0dd0*/  IMAD R25, R2, R25, R5 ;  /* 0x0000001902197224 */ /* 0x008fc600078e0205 */
[-C--:B------:R-:W-:Y:S01]  /*0de0*/  ISETP.GE.AND P0, PT, R27, R8.reuse, PT ;  /* 0x000000081b00720c */ /* 0x080fe20003f06270 */
[----:B----4-:R-:W-:Y:S01]  /*0df0*/  IMAD R13, R2, R13, R5 ;  /* 0x0000000d020d7224 */ /* 0x010fe200078e0205 */
[----:B------:R-:W-:Y:S02]  /*0e00*/  ISETP.GE.AND P3, PT, R25, R8, PT ;  /* 0x000000081900720c */ /* 0x000fe40003f66270 */
[----:B------:R-:W-:Y:S02]  /*0e10*/  ISETP.LT.OR P0, PT, R27, R6, P0 ;  /* 0x000000061b00720c */ /* 0x000fe40000701670 */
[----:B------:R-:W-:Y:S02]  /*0e20*/  ISETP.GE.AND P1, PT, R13, R8, PT ;  /* 0x000000080d00720c */ /* 0x000fe40003f26270 */
[-C--:B------:R-:W-:Y:S02]  /*0e30*/  ISETP.LT.OR P3, PT, R25, R6.reuse, P3 ;  /* 0x000000061900720c */ /* 0x080fe40001f61670 */
[----:B------:R-:W-:Y:S01]  /*0e40*/  ISETP.LT.OR P1, PT, R13, R6, P1 ;  /* 0x000000060d00720c */ /* 0x000fe20000f21670 */
[----:B------:R-:W-:-:S12]  /*0e50*/  @P2 BRA `(.L_x_21) ;  /* 0x00000000002c2947 */ /* 0x000fd80003800000 */
[----:B------:R-:W2:Y:S01]  /*0e60*/  LDG.E R17, desc[UR6][R20.64] ;  /* 0x0000000614117981 */ /* 0x000ea2000c1e1900 */
[----:B------:R-:W0:Y:S01]  /*0e70*/  S2UR UR5, SR_CgaCtaId ;  /* 0x00000000000579c3 */ /* 0x000e220000008800 */
[----:B------:R-:W-:Y:S01]  /*0e80*/  UMOV UR4, 0x400 ;  /* 0x0000040000047882 */ /* 0x000fe20000000000 */
[----:B------:R-:W-:Y:S01]  /*0e90*/  IMAD.IADD R16, R29, 0x1, -R6 ;  /* 0x000000011d107824 */ /* 0x000fe200078e0a06 */
[----:B0-----:R-:W-:-:S06]  /*0ea0*/  ULEA UR4, UR5, UR4, 0x18 ;  /* 0x0000000405047291 */ /* 0x001fcc000f8ec0ff */
[----:B------:R-:W-:Y:S01]  /*0eb0*/  LEA R22, R16, UR4, 0x2 ;  /* 0x0000000410167c11 */ /* 0x000fe2000f8e10ff */
[----:B--2---:R-:W-:-:S07]  /*0ec0*/  FMUL R23, R17, R4 ;  /* 0x0000000411177220 */ /* 0x004fce0000400000 */
.L_x_22:
[----:B------:R-:W0:Y:S02]  /*0ed0*/  LDS R16, [R22] ;  /* 0x0000000016107984 */ /* 0x000e240000000800 */
[----:B0-----:R-:W-:-:S05]  /*0ee0*/  FADD R17, R23, R16 ;  /* 0x0000001017117221 */ /* 0x001fca0000000000 */
[----:B------:R-:W0:Y:S02]  /*0ef0*/  ATOMS.CAST.SPIN P2, [R22], R16, R17 ;  /* 0x000000101600758d */ /* 0x000e240001840011 */
[----:B0-----:R-:W-:Y:S05]  /*0f00*/  @!P2 BRA `(.L_x_22) ;  /* 0xfffffffc00f0a947 */ /* 0x001fea000383ffff */
.L_x_21:
[----:B------:R-:W-:Y:S05]  /*0f10*/  BSYNC.RECONVERGENT B1 ;  /* 0x0000000000017941 */ /* 0x000fea0003800200 */
.L_x_20:
[----:B------:R-:W-:Y:S04]  /*0f20*/  BSSY.RECONVERGENT B1, `(.L_x_23) ;  /* 0x000000d000017945 */ /* 0x000fe80003800200 */
[----:B------:R-:W-:Y:S05]  /*0f30*/  @P0 BRA `(.L_x_24) ;  /* 0x00000000002c0947 */ /* 0x000fea0003800000 */
[----:B------:R-:W2:Y:S01]  /*0f40*/  LDG.E R17, desc[UR6][R20.64+0x4] ;  /* 0x0000040614117981 */ /* 0x000ea2000c1e1900 */
[----:B------:R-:W0:Y:S01]  /*0f50*/  S2UR UR5, SR_CgaCtaId ;  /* 0x00000000000579c3 */ /* 0x000e220000008800 */
[----:B------:R-:W-:Y:S01]  /*0f60*/  UMOV UR4, 0x400 ;  /* 0x0000040000047882 */ /* 0x000fe20000000000 */
[----:B------:R-:W-:Y:S01]  /*0f70*/  IMAD.IADD R27, R27, 0x1, -R6 ;  /* 0x000000011b1b7824 */ /* 0x000fe200078e0a06 */
[----:B0-----:R-:W-:-:S06]  /*0f80*/  ULEA UR4, UR5, UR4, 0x18 ;  /* 0x0000000405047291 */ /* 0x001fcc000f8ec0ff */
[----:B------:R-:W-:Y:S01]  /*0f90*/  LEA R27, R27, UR4, 0x2 ;  /* 0x000000041b1b7c11 */ /* 0x000fe2000f8e10ff */
[----:B--2---:R-:W-:-:S07]  /*0fa0*/  FMUL R23, R17, R4 ;  /* 0x0000000411177220 */ /* 0x004fce0000400000 */
.L_x_25:
[----:B------:R-:W0:Y:S02]  /*0fb0*/  LDS R16, [R27] ;  /* 0x000000001b107984 */ /* 0x000e240000000800 */
[----:B0-----:R-:W-:-:S05]  /*0fc0*/  FADD R17, R23, R16 ;  /* 0x0000001017117221 */ /* 0x001fca0000000000 */
[----:B------:R-:W0:Y:S02]  /*0fd0*/  ATOMS.CAST.SPIN P0, [R27], R16, R17 ;  /* 0x000000101b00758d */ /* 0x000e240001800011 */
[----:B0-----:R-:W-:Y:S05]  /*0fe0*/  @!P0 BRA `(.L_x_25) ;  /* 0xfffffffc00f08947 */ /* 0x001fea000383ffff */
.L_x_24:
[----:B------:R-:W-:Y:S05]  /*0ff0*/  BSYNC.RECONVERGENT B1 ;  /* 0x0000000000017941 */ /* 0x000fea0003800200 */
.L_x_23:
[----:B------:R-:W-:Y:S04]  /*1000*/  BSSY.RECONVERGENT B1, `(.L_x_26) ;  /* 0x000000d000017945 */ /* 0x000fe80003800200 */
[----:B------:R-:W-:Y:S05]  /*1010*/  @P3 BRA `(.L_x_27) ;  /* 0x00000000002c3947 */ /* 0x000fea0003800000 */
[----:B------:R-:W2:Y:S01]  /*1020*/  LDG.E R17, desc[UR6][R20.64+0x8] ;  /* 0x0000080614117981 */ /* 0x000ea2000c1e1900 */
[----:B------:R-:W0:Y:S01]  /*1030*/  S2UR UR5, SR_CgaCtaId ;  /* 0x00000000000579c3 */ /* 0x000e220000008800 */
[----:B------:R-:W-:Y:S01]  /*1040*/  UMOV UR4, 0x400 ;  /* 0x0000040000047882 */ /* 0x000fe20000000000 */
[----:B------:R-:W-:Y:S01]  /*1050*/  IADD3 R25, PT, PT, R25, -R6, RZ ;  /* 0x8000000619197210 */ /* 0x000fe20007ffe0ff */
[----:B0-----:R-:W-:-:S06]  /*1060*/  ULEA UR4, UR5, UR4, 0x18 ;  /* 0x0000000405047291 */ /* 0x001fcc000f8ec0ff */
[----:B------:R-:W-:Y:S01]  /*1070*/  LEA R25, R25, UR4, 0x2 ;  /* 0x0000000419197c11 */ /* 0x000fe2000f8e10ff */
[----:B--2---:R-:W-:-:S07]  /*1080*/  FMUL R23, R17, R4 ;  /* 0x0000000411177220 */ /* 0x004fce0000400000 */
.L_x_28:
[----:B------:R-:W0:Y:S02]  /*1090*/  LDS R16, [R25] ;  /* 0x0000000019107984 */ /* 0x000e240000000800 */
[----:B0-----:R-:W-:-:S05]  /*10a0*/  FADD R17, R23, R16 ;  /* 0x0000001017117221 */ /* 0x001fca0000000000 */
[----:B------:R-:W0:Y:S02]  /*10b0*/  ATOMS.CAST.SPIN P0, [R25], R16, R17 ;  /* 0x000000101900758d */ /* 0x000e240001800011 */
[----:B0-----:R-:W-:Y:S05]  /*10c0*/  @!P0 BRA `(.L_x_28) ;  /* 0xfffffffc00f08947 */ /* 0x001fea000383ffff */
.L_x_27:
[----:B------:R-:W-:Y:S05]  /*10d0*/  BSYNC.RECONVERGENT B1 ;  /* 0x0000000000017941 */ /* 0x000fea0003800200 */
.L_x_26:
        /* <DEDUP_REMOVED lines=9> */
.L_x_31:
[----:B------:R-:W0:Y:S02]  /*1170*/  LDS R16, [R13] ;  /* 0x000000000d107984 */ /* 0x000e240000000800 */
[----:B0-----:R-:W-:-:S05]  /*1180*/  FADD R17, R23, R16 ;  /* 0x0000001017117221 */ /* 0x001fca0000000000 */
[----:B------:R-:W0:Y:S02]  /*1190*/  ATOMS.CAST.SPIN P0, [R13], R16, R17 ;  /* 0x000000100d00758d */ /* 0x000e240001800011 */
[----:B0-----:R-:W-:Y:S05]  /*11a0*/  @!P0 BRA `(.L_x_31) ;  /* 0xfffffffc00f08947 */ /* 0x001fea000383ffff */
.L_x_30:
[----:B------:R-:W-:Y:S05]  /*11b0*/  BSYNC.RECONVERGENT B1 ;  /* 0x0000000000017941 */ /* 0x000fea0003800200 */
.L_x_29:
[----:B------:R-:W-:Y:S01]  /*11c0*/  VIADD R11, R11, 0x8 ;  /* 0x000000080b0b7836 */ /* 0x000fe20000000000 */
[----:B------:R-:W-:Y:S06]  /*11d0*/  @P4 BRA `(.L_x_32) ;  /* 0xfffffff400a04947 */ /* 0x000fec000383ffff */
.L_x_7:
[----:B------:R-:W-:-:S13]  /*11e0*/  ISETP.NE.AND P0, PT, R9, RZ, PT ;  /* 0x000000ff0900720c */ /* 0x000fda0003f05270 */
[----:B------:R-:W-:Y:S05]  /*11f0*/  @!P0 BRA `(.L_x_4) ;  /* 0x0000000800608947 */ /* 0x000fea0003800000 */
[----:B------:R-:W0:Y:S01]  /*1200*/  LDC R11, c[0x0][0x398] ;  /* 0x0000e600ff0b7b82 */ /* 0x000e220000000800 */
[----:B------:R-:W-:Y:S02]  /*1210*/  ISETP.GE.U32.AND P0, PT, R9, 0x4, PT ;  /* 0x000000040900780c */ /* 0x000fe40003f06070 */
[----:B0-----:R-:W-:-:S11]  /*1220*/  LOP3.LUT R16, R11, 0x3, RZ, 0xc0, !PT ;  /* 0x000000030b107812 */ /* 0x001fd600078ec0ff */
[----:B------:R-:W-:Y:S05]  /*1230*/  @!P0 BRA `(.L_x_33) ;  /* 0x0000000400388947 */ /* 0x000fea0003800000 */
[----:B------:R-:W0:Y:S01]  /*1240*/  LDC.64 R14, c[0x0][0x3b0] ;  /* 0x0000ec00ff0e7b82 */ /* 0x000e220000000a00 */
[----:B------:R-:W-:-:S07]  /*1250*/  IMAD.IADD R19, R7, 0x1, R10 ;  /* 0x0000000107137824 */ /* 0x000fce00078e020a */
[----:B------:R-:W1:Y:S01]  /*1260*/  LDC.64 R12, c[0x0][0x3b8] ;  /* 0x0000ee00ff0c7b82 */ /* 0x000e620000000a00 */
[----:B0-----:R-:W-:-:S05]  /*1270*/  IMAD.WIDE R14, R19, 0x4, R14 ;  /* 0x00000004130e7825 */ /* 0x001fca00078e020e */
[----:B------:R-:W2:Y:S04]  /*1280*/  LDG.E R9, desc[UR6][R14.64] ;  /* 0x000000060e097981 */ /* 0x000ea8000c1e1900 */
[----:B------:R-:W3:Y:S04]  /*1290*/  LDG.E R17, desc[UR6][R14.64+0x4] ;  /* 0x000004060e117981 */ /* 0x000ee8000c1e1900 */
[----:B------:R-:W4:Y:S04]  /*12a0*/  LDG.E R18, desc[UR6][R14.64+0x8] ;  /* 0x000008060e127981 */ /* 0x000f28000c1e1900 */
[----:B------:R-:W5:Y:S01]  /*12b0*/  LDG.E R20, desc[UR6][R14.64+0xc] ;  /* 0x00000c060e147981 */ /* 0x000f62000c1e1900 */
[----:B------:R-:W-:Y:S01]  /*12c0*/  BSSY.RECONVERGENT B1, `(.L_x_34) ;  /* 0x000001a000017945 */ /* 0x000fe20003800200 */
[----:B-1----:R-:W-:-:S04]  /*12d0*/  IMAD.WIDE R12, R19, 0x4, R12 ;  /* 0x00000004130c7825 */ /* 0x002fc800078e020c */
[C-C-:B--2---:R-:W-:Y:S02]  /*12e0*/  IMAD R21, R2.reuse, R9, R5.reuse ;  /* 0x0000000902157224 */ /* 0x144fe400078e0205 */
[----:B---3--:R-:W-:-:S03]  /*12f0*/  IMAD R23, R2, R17, R5 ;  /* 0x0000001102177224 */ /* 0x008fc600078e0205 */
[----:B------:R-:W-:Y:S01]  /*1300*/  ISETP.GE.AND P1, PT, R21, R8, PT ;  /* 0x000000081500720c */ /* 0x000fe20003f26270 */
[----:B----4-:R-:W-:-:S03]  /*1310*/  IMAD R17, R2, R18, R5 ;  /* 0x0000001202117224 */ /* 0x010fc600078e0205 */
[----:B------:R-:W-:Y:S02]  /*1320*/  ISETP.LT.OR P1, PT, R21, R6, P1 ;  /* 0x000000061500720c */ /* 0x000fe40000f21670 */
[----:B------:R-:W-:Y:S01]  /*1330*/  ISETP.GE.AND P0, PT, R23, R8, PT ;  /* 0x000000081700720c */ /* 0x000fe20003f06270 */
[----:B-----5:R-:W-:Y:S01]  /*1340*/  IMAD R9, R2, R20, R5 ;  /* 0x0000001402097224 */ /* 0x020fe200078e0205 */
[----:B------:R-:W-:Y:S02]  /*1350*/  ISETP.GE.AND P3, PT, R17, R8, PT ;  /* 0x000000081100720c */ /* 0x000fe40003f66270 */
[----:B------:R-:W-:Y:S02]  /*1360*/  ISETP.LT.OR P0, PT, R23, R6, P0 ;  /* 0x000000061700720c */ /* 0x000fe40000701670 */
[----:B------:R-:W-:Y:S02]  /*1370*/  ISETP.GE.AND P2, PT, R9, R8, PT ;  /* 0x000000080900720c */ /* 0x000fe40003f46270 */
[----:B------:R-:W-:-:S02]  /*1380*/  ISETP.LT.OR P3, PT, R17, R6, P3 ;  /* 0x000000061100720c */ /* 0x000fc40001f61670 */
        /* <DEDUP_REMOVED lines=9> */
.L_x_36:
[----:B------:R-:W0:Y:S02]  /*1420*/  LDS R14, [R18] ;  /* 0x00000000120e7984 */ /* 0x000e240000000800 */
[----:B0-----:R-:W-:-:S05]  /*1430*/  FADD R15, R19, R14 ;  /* 0x0000000e130f7221 */ /* 0x001fca0000000000 */
[----:B------:R-:W0:Y:S02]  /*1440*/  ATOMS.CAST.SPIN P1, [R18], R14, R15 ;  /* 0x0000000e1200758d */ /* 0x000e24000182000f */
[----:B0-----:R-:W-:Y:S05]  /*1450*/  @!P1 BRA `(.L_x_36) ;  /* 0xfffffffc00f09947 */ /* 0x001fea000383ffff */
.L_x_35:
[----:B------:R-:W-:Y:S05]  /*1460*/  BSYNC.RECONVERGENT B1 ;  /* 0x0000000000017941 */ /* 0x000fea0003800200 */
.L_x_34:
        /* <DEDUP_REMOVED lines=9> */
.L_x_39:
[----:B------:R-:W0:Y:S02]  /*1500*/  LDS R14, [R18] ;  /* 0x00000000120e7984 */ /* 0x000e240000000800 */
[----:B0-----:R-:W-:-:S05]  /*1510*/  FADD R15, R19, R14 ;  /* 0x0000000e130f7221 */ /* 0x001fca0000000000 */
[----:B------:R-:W0:Y:S02]  /*1520*/  ATOMS.CAST.SPIN P0, [R18], R14, R15 ;  /* 0x0000000e1200758d */ /* 0x000e24000180000f */
[----:B0-----:R-:W-:Y:S05]  /*1530*/  @!P0 BRA `(.L_x_39) ;  /* 0xfffffffc00f08947 */ /* 0x001fea000383ffff */
.L_x_38:
[----:B------:R-:W-:Y:S05]  /*1540*/  BSYNC.RECONVERGENT B1 ;  /* 0x0000000000017941 */ /* 0x000fea0003800200 */
.L_x_37:
        /* <DEDUP_REMOVED lines=9> */
.L_x_42:
[----:B------:R-:W0:Y:S02]  /*15e0*/  LDS R14, [R17] ;  /* 0x00000000110e7984 */ /* 0x000e240000000800 */
[----:B0-----:R-:W-:-:S05]  /*15f0*/  FADD R15, R19, R14 ;  /* 0x0000000e130f7221 */ /* 0x001fca0000000000 */
[----:B------:R-:W0:Y:S02]  /*1600*/  ATOMS.CAST.SPIN P0, [R17], R14, R15 ;  /* 0x0000000e1100758d */ /* 0x000e24000180000f */
[----:B0-----:R-:W-:Y:S05]  /*1610*/  @!P0 BRA `(.L_x_42) ;  /* 0xfffffffc00f08947 */ /* 0x001fea000383ffff */
.L_x_41:
[----:B------:R-:W-:Y:S05]  /*1620*/  BSYNC.RECONVERGENT B1 ;  /* 0x0000000000017941 */ /* 0x000fea0003800200 */
.L_x_40:
        /* <DEDUP_REMOVED lines=9> */
.L_x_45:
[----:B------:R-:W0:Y:S02]  /*16c0*/  LDS R12, [R9] ;  /* 0x00000000090c7984 */ /* 0x000e240000000800 */
[----:B0-----:R-:W-:-:S05]  /*16d0*/  FADD R13, R15, R12 ;  /* 0x0000000c0f0d7221 */ /* 0x001fca0000000000 */
[----:B------:R-:W0:Y:S02]  /*16e0*/  ATOMS.CAST.SPIN P0, [R9], R12, R13 ;  /* 0x0000000c0900758d */ /* 0x000e24000180000d */
[----:B0-----:R-:W-:Y:S05]  /*16f0*/  @!P0 BRA `(.L_x_45) ;  /* 0xfffffffc00f08947 */ /* 0x001fea000383ffff */
.L_x_44:
[----:B------:R-:W-:Y:S05]  /*1700*/  BSYNC.RECONVERGENT B1 ;  /* 0x0000000000017941 */ /* 0x000fea0003800200 */
.L_x_43:
[----:B------:R-:W-:-:S07]  /*1710*/  VIADD R10, R10, 0x4 ;  /* 0x000000040a0a7836 */ /* 0x000fce0000000000 */
.L_x_33:
[----:B------:R-:W-:-:S13]  /*1720*/  ISETP.NE.AND P0, PT, R16, RZ, PT ;  /* 0x000000ff1000720c */ /* 0x000fda0003f05270 */
[----:B------:R-:W-:Y:S05]  /*1730*/  @!P0 BRA `(.L_x_4) ;  /* 0x0000000400108947 */ /* 0x000fea0003800000 */
[----:B------:R-:W-:-:S13]  /*1740*/  ISETP.NE.AND P0, PT, R16, 0x1, PT ;  /* 0x000000011000780c */ /* 0x000fda0003f05270 */
[----:B------:R-:W-:Y:S05]  /*1750*/  @!P0 BRA `(.L_x_46) ;  /* 0x0000000000a88947 */ /* 0x000fea0003800000 */
[----:B------:R-:W0:Y:S01]  /*1760*/  LDC.64 R12, c[0x0][0x3b0] ;  /* 0x0000ec00ff0c7b82 */ /* 0x000e220000000a00 */
[----:B------:R-:W-:-:S04]  /*1770*/  IMAD.IADD R21, R7, 0x1, R10 ;  /* 0x0000000107157824 */ /* 0x000fc800078e020a */
[----:B0-----:R-:W-:-:S03]  /*1780*/  IMAD.WIDE R14, R21, 0x4, R12 ;  /* 0x00000004150e7825 */ /* 0x001fc600078e020c */
[----:B------:R-:W0:Y:S02]  /*1790*/  LDC.64 R12, c[0x0][0x3b8] ;  /* 0x0000ee00ff0c7b82 */ /* 0x000e240000000a00 */
[----:B------:R-:W2:Y:S04]  /*17a0*/  LDG.E R9, desc[UR6][R14.64] ;  /* 0x000000060e097981 */ /* 0x000ea8000c1e1900 */
[----:B------:R-:W3:Y:S01]  /*17b0*/  LDG.E R16, desc[UR6][R14.64+0x4] ;  /* 0x000004060e107981 */ /* 0x000ee2000c1e1900 */
[----:B------:R-:W-:Y:S01]  /*17c0*/  BSSY.RECONVERGENT B1, `(.L_x_47) ;  /* 0x0000014000017945 */ /* 0x000fe20003800200 */
[----:B0-----:R-:W-:-:S04]  /*17d0*/  IMAD.WIDE R12, R21, 0x4, R12 ;  /* 0x00000004150c7825 */ /* 0x001fc800078e020c */
[C-C-:B--2---:R-:W-:Y:S02]  /*17e0*/  IMAD R17, R2.reuse, R9, R5.reuse ;  /* 0x0000000902117224 */ /* 0x144fe400078e0205 */
[----:B---3--:R-:W-:-:S03]  /*17f0*/  IMAD R19, R2, R16, R5 ;  /* 0x0000001002137224 */ /* 0x008fc600078e0205 */
[----:B------:R-:W-:-:S04]  /*1800*/  ISETP.GE.AND P0, PT, R17, R8, PT ;  /* 0x000000081100720c */ /* 0x000fc80003f06270 */
[----:B------:R-:W-:Y:S02]  /*1810*/  ISETP.LT.OR P0, PT, R17, R6, P0 ;  /* 0x000000061100720c */ /* 0x000fe40000701670 */
[----:B------:R-:W-:-:S04]  /*1820*/  ISETP.GE.AND P1, PT, R19, R8, PT ;  /* 0x000000081300720c */ /* 0x000fc80003f26270 */
[----:B------:R-:W-:-:S07]  /*1830*/  ISETP.LT.OR P1, PT, R19, R6, P1 ;  /* 0x000000061300720c */ /* 0x000fce0000f21670 */
[----:B------:R-:W-:Y:S06]  /*1840*/  @P0 BRA `(.L_x_48) ;  /* 0x00000000002c0947 */ /* 0x000fec0003800000 */
[----:B------:R-:W2:Y:S01]  /*1850*/  LDG.E R9, desc[UR6][R12.64] ;  /* 0x000000060c097981 */ /* 0x000ea2000c1e1900 */
[----:B------:R-:W0:Y:S01]  /*1860*/  S2UR UR5, SR_CgaCtaId ;  /* 0x00000000000579c3 */ /* 0x000e220000008800 */
[----:B------:R-:W-:Y:S01]  /*1870*/  UMOV UR4, 0x400 ;  /* 0x0000040000047882 */ /* 0x000fe20000000000 */
[----:B------:R-:W-:Y:S01]  /*1880*/  IADD3 R14, PT, PT, R17, -R6, RZ ;  /* 0x80000006110e7210 */ /* 0x000fe20007ffe0ff */
[----:B0-----:R-:W-:Y:S01]  /*1890*/  ULEA UR4, UR5, UR4, 0x18 ;  /* 0x0000000405047291 */ /* 0x001fe2000f8ec0ff */
[----:B--2---:R-:W-:-:S05]  /*18a0*/  FMUL R17, R9, R4 ;  /* 0x0000000409117220 */ /* 0x004fca0000400000 */
[----:B------:R-:W-:-:S07]  /*18b0*/  LEA R9, R14, UR4, 0x2 ;  /* 0x000000040e097c11 */ /* 0x000fce000f8e10ff */
.L_x_49:
[----:B------:R-:W0:Y:S02]  /*18c0*/  LDS R14, [R9] ;  /* 0x00000000090e7984 */ /* 0x000e240000000800 */
[----:B0-----:R-:W-:-:S05]  /*18d0*/  FADD R15, R17, R14 ;  /* 0x0000000e110f7221 */ /* 0x001fca0000000000 */
[----:B------:R-:W0:Y:S02]  /*18e0*/  ATOMS.CAST.SPIN P0, [R9], R14, R15 ;  /* 0x0000000e0900758d */ /* 0x000e24000180000f */
[----:B0-----:R-:W-:Y:S05]  /*18f0*/  @!P0 BRA `(.L_x_49) ;  /* 0xfffffffc00f08947 */ /* 0x001fea000383ffff */
.L_x_48:
[----:B------:R-:W-:Y:S05]  /*1900*/  BSYNC.RECONVERGENT B1 ;  /* 0x0000000000017941 */ /* 0x000fea0003800200 */
.L_x_47:
        /* <DEDUP_REMOVED lines=9> */
.L_x_52:
[----:B------:R-:W0:Y:S02]  /*19a0*/  LDS R12, [R9] ;  /* 0x00000000090c7984 */ /* 0x000e240000000800 */
[----:B0-----:R-:W-:-:S05]  /*19b0*/  FADD R13, R15, R12 ;  /* 0x0000000c0f0d7221 */ /* 0x001fca0000000000 */
[----:B------:R-:W0:Y:S02]  /*19c0*/  ATOMS.CAST.SPIN P0, [R9], R12, R13 ;  /* 0x0000000c0900758d */ /* 0x000e24000180000d */
[----:B0-----:R-:W-:Y:S05]  /*19d0*/  @!P0 BRA `(.L_x_52) ;  /* 0xfffffffc00f08947 */ /* 0x001fea000383ffff */
.L_x_51:
[----:B------:R-:W-:Y:S05]  /*19e0*/  BSYNC.RECONVERGENT B1 ;  /* 0x0000000000017941 */ /* 0x000fea0003800200 */
.L_x_50:
[----:B------:R-:W-:-:S07]  /*19f0*/  VIADD R10, R10, 0x2 ;  /* 0x000000020a0a7836 */ /* 0x000fce0000000000 */
.L_x_46:
[----:B------:R-:W-:-:S04]  /*1a00*/  LOP3.LUT R11, R11, 0x1, RZ, 0xc0, !PT ;  /* 0x000000010b0b7812 */ /* 0x000fc800078ec0ff */
[----:B------:R-:W-:-:S13]  /*1a10*/  ISETP.NE.U32.AND P0, PT, R11, 0x1, PT ;  /* 0x000000010b00780c */ /* 0x000fda0003f05070 */
[----:B------:R-:W-:Y:S05]  /*1a20*/  @P0 BRA `(.L_x_4) ;  /* 0x0000000000540947 */ /* 0x000fea0003800000 */
[----:B------:R-:W0:Y:S01]  /*1a30*/  LDC.64 R12, c[0x0][0x3b0] ;  /* 0x0000ec00ff0c7b82 */ /* 0x000e220000000a00 */
[----:B------:R-:W-:-:S04]  /*1a40*/  IMAD.IADD R7, R7, 0x1, R10 ;  /* 0x0000000107077824 */ /* 0x000fc800078e020a */
[----:B0-----:R-:W-:-:S03]  /*1a50*/  IMAD.WIDE R10, R7, 0x4, R12 ;  /* 0x00000004070a7825 */ /* 0x001fc600078e020c */
[----:B------:R-:W0:Y:S03]  /*1a60*/  LDC.64 R12, c[0x0][0x3b8] ;  /* 0x0000ee00ff0c7b82 */ /* 0x000e260000000a00 */
[----:B------:R-:W2:Y:S02]  /*1a70*/  LDG.E R10, desc[UR6][R10.64] ;  /* 0x000000060a0a7981 */ /* 0x000ea4000c1e1900 */
[----:B--2---:R-:W-:-:S05]  /*1a80*/  IMAD R5, R2, R10, R5 ;  /* 0x0000000a02057224 */ /* 0x004fca00078e0205 */
[----:B------:R-:W-:Y:S01]  /*1a90*/  ISETP.GE.AND P0, PT, R5, R8, PT ;  /* 0x000000080500720c */ /* 0x000fe20003f06270 */
[----:B0-----:R-:W-:-:S03]  /*1aa0*/  IMAD.WIDE R8, R7, 0x4, R12 ;  /* 0x0000000407087825 */ /* 0x001fc600078e020c */
[----:B------:R-:W-:-:S13]  /*1ab0*/  ISETP.LT.OR P0, PT, R5, R6, P0 ;  /* 0x000000060500720c */ /* 0x000fda0000701670 */
        /* <DEDUP_REMOVED lines=8> */
.L_x_53:
[----:B------:R-:W0:Y:S02]  /*1b40*/  LDS R4, [R6] ;  /* 0x0000000006047984 */ /* 0x000e240000000800 */
[----:B0-----:R-:W-:-:S05]  /*1b50*/  FADD R5, R7, R4 ;  /* 0x0000000407057221 */ /* 0x001fca0000000000 */
[----:B------:R-:W0:Y:S02]  /*1b60*/  ATOMS.CAST.SPIN P0, [R6], R4, R5 ;  /* 0x000000040600758d */ /* 0x000e240001800005 */
[----:B0-----:R-:W-:Y:S05]  /*1b70*/  @!P0 BRA `(.L_x_53) ;  /* 0xfffffffc00f08947 */ /* 0x001fea000383ffff */
.L_x_4:
[----:B------:R-:W-:Y:S05]  /*1b80*/  BSYNC.RECONVERGENT B0 ;  /* 0x0000000000007941 */ /* 0x000fea0003800200 */
.L_x_3:
[----:B------:R-:W0:Y:S01]  /*1b90*/  LDCU UR8, c[0x0][0x3d8] ;  /* 0x00007b00ff0877ac */ /* 0x000e220008000800 */
[----:B------:R-:W-:Y:S01]  /*1ba0*/  BAR.SYNC.DEFER_BLOCKING 0x0 ;  /* 0x0000000000007b1d */ /* 0x000fe20000010000 */
[----:B0-----:R-:W-:-:S13]  /*1bb0*/  ISETP.GE.AND P0, PT, R0, UR8, PT ;  /* 0x0000000800007c0c */ /* 0x001fda000bf06270 */
[----:B------:R-:W-:Y:S05]  /*1bc0*/  @P0 EXIT ;  /* 0x000000000000094d */ /* 0x000fea0003800000 */
[----:B------:R-:W0:Y:S01]  /*1bd0*/  S2UR UR5, SR_CgaCtaId ;  /* 0x00000000000579c3 */ /* 0x000e220000008800 */
[----:B------:R-:W-:Y:S01]  /*1be0*/  UMOV UR4, 0x400 ;  /* 0x0000040000047882 */ /* 0x000fe20000000000 */
[----:B------:R-:W1:Y:S06]  /*1bf0*/  LDCU UR9, c[0x0][0x3dc] ;  /* 0x00007b80ff0977ac */ /* 0x000e6c0008000800 */
[----:B------:R-:W2:Y:S01]  /*1c00*/  LDC.64 R6, c[0x0][0x3d0] ;  /* 0x0000f400ff067b82 */ /* 0x000ea20000000a00 */
[----:B01----:R-:W-:-:S12]  /*1c10*/  ULEA UR4, UR5, UR4, 0x18 ;  /* 0x0000000405047291 */ /* 0x003fd8000f8ec0ff */
.L_x_54:
[C---:B------:R-:W-:Y:S02]  /*1c20*/  LEA R2, R0.reuse, UR4, 0x2 ;  /* 0x0000000400027c11 */ /* 0x040fe4000f8e10ff */
[----:B0-----:R-:W-:-:S03]  /*1c30*/  IADD3 R5, PT, PT, R0, UR9, RZ ;  /* 0x0000000900057c10 */ /* 0x001fc6000fffe0ff */
[----:B------:R-:W0:Y:S01]  /*1c40*/  LDS R9, [R2] ;  /* 0x0000000002097984 */ /* 0x000e220000000800 */
[----:B------:R-:W-:Y:S02]  /*1c50*/  IMAD.IADD R0, R3, 0x1, R0 ;  /* 0x0000000103007824 */ /* 0x000fe400078e0200 */
[----:B--2---:R-:W-:-:S03]  /*1c60*/  IMAD.WIDE R4, R5, 0x4, R6 ;  /* 0x0000000405047825 */ /* 0x004fc600078e0206 */
[----:B------:R-:W-:Y:S02]  /*1c70*/  ISETP.GE.AND P0, PT, R0, UR8, PT ;  /* 0x0000000800007c0c */ /* 0x000fe4000bf06270 */
[----:B0-----:R0:W-:Y:S11]  /*1c80*/  REDG.E.ADD.F32.FTZ.RN.STRONG.GPU desc[UR6][R4.64], R9 ;  /* 0x00000009040079a6 */ /* 0x0011f6000c12f306 */
[----:B------:R-:W-:Y:S05]  /*1c90*/  @!P0 BRA `(.L_x_54) ;  /* 0xfffffffc00e08947 */ /* 0x000fea000383ffff */
[----:B------:R-:W-:Y:S05]  /*1ca0*/  EXIT ;  /* 0x000000000000794d */ /* 0x000fea0003800000 */
        .weak           $__internal_0_$__cuda_sm3x_div_rn_noftz_f32_slowpath
        .type           $__internal_0_$__cuda_sm3x_div_rn_noftz_f32_slowpath,@function
        .size           $__internal_0_$__cuda_sm3x_div_rn_noftz_f32_slowpath,(.L_x_152 - $__internal_0_$__cuda_sm3x_div_rn_noftz_f32_slowpath)
$__internal_0_$__cuda_sm3x_div_rn_noftz_f32_slowpath:
[----:B------:R-:W-:Y:S01]  /*1cb0*/  SHF.R.U32.HI R11, RZ, 0x17, R13 ;  /* 0x00000017ff0b7819 */ /* 0x000fe2000001160d */
[----:B------:R-:W-:Y:S01]  /*1cc0*/  BSSY.RECONVERGENT B2, `(.L_x_55) ;  /* 0x0000064000027945 */ /* 0x000fe20003800200 */
[----:B------:R-:W-:Y:S02]  /*1cd0*/  SHF.R.U32.HI R4, RZ, 0x17, R6 ;  /* 0x00000017ff047819 */ /* 0x000fe40000011606 */
[----:B------:R-:W-:Y:S02]  /*1ce0*/  LOP3.LUT R11, R11, 0xff, RZ, 0xc0, !PT ;  /* 0x000000ff0b0b7812 */ /* 0x000fe400078ec0ff */
[----:B------:R-:W-:-:S03]  /*1cf0*/  LOP3.LUT R14, R4, 0xff, RZ, 0xc0, !PT ;  /* 0x000000ff040e7812 */ /* 0x000fc600078ec0ff */
[----:B------:R-:W-:Y:S02]  /*1d00*/  VIADD R15, R11, 0xffffffff ;  /* 0xffffffff0b0f7836 */ /* 0x000fe40000000000 */
[----:B------:R-:W-:-:S03]  /*1d10*/  VIADD R12, R14, 0xffffffff ;  /* 0xffffffff0e0c7836 */ /* 0x000fc60000000000 */
[----:B------:R-:W-:-:S04]  /*1d20*/  ISETP.GT.U32.AND P0, PT, R15, 0xfd, PT ;  /* 0x000000fd0f00780c */ /* 0x000fc80003f04070 */
[----:B------:R-:W-:-:S13]  /*1d30*/  ISETP.GT.U32.OR P0, PT, R12, 0xfd, P0 ;  /* 0x000000fd0c00780c */ /* 0x000fda0000704470 */
[----:B------:R-:W-:Y:S01]  /*1d40*/  @!P0 IMAD.MOV.U32 R9, RZ, RZ, RZ ;  /* 0x000000ffff098224 */ /* 0x000fe200078e00ff */
[----:B------:R-:W-:Y:S06]  /*1d50*/  @!P0 BRA `(.L_x_56) ;  /* 0x0000000000648947 */ /* 0x000fec0003800000 */
[----:B------:R-:W-:Y:S01]  /*1d60*/  FSETP.GTU.FTZ.AND P0, PT, |R6|, +INF , PT ;  /* 0x7f8000000600780b */ /* 0x000fe20003f1c200 */
[----:B------:R-:W-:Y:S01]  /*1d70*/  IMAD.MOV.U32 R7, RZ, RZ, R13 ;  /* 0x000000ffff077224 */ /* 0x000fe200078e000d */
[----:B------:R-:W-:Y:S02]  /*1d80*/  FSETP.GTU.FTZ.AND P1, PT, |R13|, +INF , PT ;  /* 0x7f8000000d00780b */ /* 0x000fe40003f3c200 */
[----:B------:R-:W-:Y:S02]  /*1d90*/  MOV R4, R6 ;  /* 0x0000000600047202 */ /* 0x000fe40000000f00 */
[----:B------:R-:W-:-:S13]  /*1da0*/  PLOP3.LUT P0, PT, P0, P1, PT, 0xf8, 0x8f ;  /* 0x00000000008f781c */ /* 0x000fda0000703f70 */
[----:B------:R-:W-:Y:S05]  /*1db0*/  @P0 BRA `(.L_x_57) ;  /* 0x00000004004c0947 */ /* 0x000fea0003800000 */
[----:B------:R-:W-:-:S13]  /*1dc0*/  LOP3.LUT P0, RZ, R13, 0x7fffffff, R6, 0xc8, !PT ;  /* 0x7fffffff0dff7812 */ /* 0x000fda000780c806 */
[----:B------:R-:W-:Y:S05]  /*1dd0*/  @!P0 BRA `(.L_x_58) ;  /* 0x00000004003c8947 */ /* 0x000fea0003800000 */
[C---:B------:R-:W-:Y:S02]  /*1de0*/  FSETP.NEU.FTZ.AND P1, PT, |R4|.reuse, +INF , PT ;  /* 0x7f8000000400780b */ /* 0x040fe40003f3d200 */
[----:B------:R-:W-:Y:S02]  /*1df0*/  FSETP.NEU.FTZ.AND P2, PT, |R7|, +INF , PT ;  /* 0x7f8000000700780b */ /* 0x000fe40003f5d200 */
[----:B------:R-:W-:-:S11]  /*1e00*/  FSETP.NEU.FTZ.AND P0, PT, |R4|, +INF , PT ;  /* 0x7f8000000400780b */ /* 0x000fd60003f1d200 */
[----:B------:R-:W-:Y:S05]  /*1e10*/  @!P2 BRA !P1, `(.L_x_58) ;  /* 0x00000004002ca947 */ /* 0x000fea0004800000 */
[----:B------:R-:W-:-:S04]  /*1e20*/  LOP3.LUT P1, RZ, R6, 0x7fffffff, RZ, 0xc0, !PT ;  /* 0x7fffffff06ff7812 */ /* 0x000fc8000782c0ff */
[----:B------:R-:W-:-:S13]  /*1e30*/  PLOP3.LUT P1, PT, P2, P1, PT, 0x2f, 0xf2 ;  /* 0x0000000000f2781c */ /* 0x000fda0001722577 */
[----:B------:R-:W-:Y:S05]  /*1e40*/  @P1 BRA `(.L_x_59) ;  /* 0x0000000400181947 */ /* 0x000fea0003800000 */
[----:B------:R-:W-:-:S04]  /*1e50*/  LOP3.LUT P1, RZ, R13, 0x7fffffff, RZ, 0xc0, !PT ;  /* 0x7fffffff0dff7812 */ /* 0x000fc8000782c0ff */
[----:B------:R-:W-:-:S13]  /*1e60*/  PLOP3.LUT P0, PT, P0, P1, PT, 0x2f, 0xf2 ;  /* 0x0000000000f2781c */ /* 0x000fda0000702577 */
[----:B------:R-:W-:Y:S05]  /*1e70*/  @P0 BRA `(.L_x_60) ;  /* 0x0000000400000947 */ /* 0x000fea0003800000 */
[----:B------:R-:W-:Y:S02]  /*1e80*/  ISETP.GE.AND P0, PT, R12, RZ, PT ;  /* 0x000000ff0c00720c */ /* 0x000fe40003f06270 */
[----:B------:R-:W-:-:S11]  /*1e90*/  ISETP.GE.AND P1, PT, R15, RZ, PT ;  /* 0x000000ff0f00720c */ /* 0x000fd60003f26270 */
[----:B------:R-:W-:Y:S02]  /*1ea0*/  @P0 IMAD.MOV.U32 R9, RZ, RZ, RZ ;  /* 0x000000ffff090224 */ /* 0x000fe400078e00ff */
[----:B------:R-:W-:Y:S01]  /*1eb0*/  @!P0 FFMA R6, R4, 1.84467440737095516160e+19, RZ ;  /* 0x5f80000004068823 */ /* 0x000fe200000000ff */
[----:B------:R-:W-:Y:S02]  /*1ec0*/  @!P0 IMAD.MOV.U32 R9, RZ, RZ, -0x40 ;  /* 0xffffffc0ff098424 */ /* 0x000fe400078e00ff */
[----:B------:R-:W-:-:S03]  /*1ed0*/  @!P1 FFMA R13, R7, 1.84467440737095516160e+19, RZ ;  /* 0x5f800000070d9823 */ /* 0x000fc600000000ff */
[----:B------:R-:W-:-:S07]  /*1ee0*/  @!P1 IADD3 R9, PT, PT, R9, 0x40, RZ ;  /* 0x0000004009099810 */ /* 0x000fce0007ffe0ff */
.L_x_56:
[----:B------:R-:W-:Y:S01]  /*1ef0*/  LEA R4, R11, 0xc0800000, 0x17 ;  /* 0xc08000000b047811 */ /* 0x000fe200078eb8ff */
[----:B------:R-:W-:Y:S01]  /*1f00*/  VIADD R7, R14, 0xffffff81 ;  /* 0xffffff810e077836 */ /* 0x000fe20000000000 */
[----:B------:R-:W-:Y:S03]  /*1f10*/  BSSY.RECONVERGENT B3, `(.L_x_61) ;  /* 0x0000035000037945 */ /* 0x000fe60003800200 */
[----:B------:R-:W-:Y:S02]  /*1f20*/  IMAD.IADD R13, R13, 0x1, -R4 ;  /* 0x000000010d0d7824 */ /* 0x000fe400078e0a04 */
[----:B------:R-:W-:Y:S02]  /*1f30*/  IMAD R4, R7, -0x800000, R6 ;  /* 0xff80000007047824 */ /* 0x000fe400078e0206 */
[----:B------:R-:W0:Y:S01]  /*1f40*/  MUFU.RCP R12, R13 ;  /* 0x0000000d000c7308 */ /* 0x000e220000001000 */
[----:B------:R-:W-:-:S04]  /*1f50*/  FADD.FTZ R15, -R13, -RZ ;  /* 0x800000ff0d0f7221 */ /* 0x000fc80000010100 */
[----:B0-----:R-:W-:-:S04]  /*1f60*/  FFMA R17, R12, R15, 1 ;  /* 0x3f8000000c117423 */ /* 0x001fc8000000000f */
[----:B------:R-:W-:Y:S01]  /*1f70*/  FFMA R19, R12, R17, R12 ;  /* 0x000000110c137223 */ /* 0x000fe2000000000c */
[----:B------:R-:W-:-:S03]  /*1f80*/  IADD3 R12, PT, PT, R7, 0x7f, -R11 ;  /* 0x0000007f070c7810 */ /* 0x000fc60007ffe80b */
[----:B------:R-:W-:Y:S02]  /*1f90*/  FFMA R6, R4, R19, RZ ;  /* 0x0000001304067223 */ /* 0x000fe400000000ff */
[----:B------:R-:W-:Y:S02]  /*1fa0*/  IMAD.IADD R9, R12, 0x1, R9 ;  /* 0x000000010c097824 */ /* 0x000fe400078e0209 */
[----:B------:R-:W-:-:S04]  /*1fb0*/  FFMA R17, R15, R6, R4 ;  /* 0x000000060f117223 */ /* 0x000fc80000000004 */
[----:B------:R-:W-:-:S04]  /*1fc0*/  FFMA R14, R19, R17, R6 ;  /* 0x00000011130e7223 */ /* 0x000fc80000000006 */
[----:B------:R-:W-:-:S04]  /*1fd0*/  FFMA R15, R15, R14, R4 ;  /* 0x0000000e0f0f7223 */ /* 0x000fc80000000004 */
[----:B------:R-:W-:-:S05]  /*1fe0*/  FFMA R4, R19, R15, R14 ;  /* 0x0000000f13047223 */ /* 0x000fca000000000e */
[----:B------:R-:W-:-:S04]  /*1ff0*/  SHF.R.U32.HI R6, RZ, 0x17, R4 ;  /* 0x00000017ff067819 */ /* 0x000fc80000011604 */
[----:B------:R-:W-:-:S04]  /*2000*/  LOP3.LUT R6, R6, 0xff, RZ, 0xc0, !PT ;  /* 0x000000ff06067812 */ /* 0x000fc800078ec0ff */
[----:B------:R-:W-:-:S05]  /*2010*/  IADD3 R11, PT, PT, R6, R9, RZ ;  /* 0x00000009060b7210 */ /* 0x000fca0007ffe0ff */
[----:B------:R-:W-:-:S05]  /*2020*/  VIADD R6, R11, 0xffffffff ;  /* 0xffffffff0b067836 */ /* 0x000fca0000000000 */
[----:B------:R-:W-:-:S13]  /*2030*/  ISETP.GE.U32.AND P0, PT, R6, 0xfe, PT ;  /* 0x000000fe0600780c */ /* 0x000fda0003f06070 */
[----:B------:R-:W-:Y:S05]  /*2040*/  @!P0 BRA `(.L_x_62) ;  /* 0x0000000000808947 */ /* 0x000fea0003800000 */
[----:B------:R-:W-:-:S13]  /*2050*/  ISETP.GT.AND P0, PT, R11, 0xfe, PT ;  /* 0x000000fe0b00780c */ /* 0x000fda0003f04270 */
[----:B------:R-:W-:Y:S05]  /*2060*/  @P0 BRA `(.L_x_63) ;  /* 0x00000000006c0947 */ /* 0x000fea0003800000 */
[----:B------:R-:W-:-:S13]  /*2070*/  ISETP.GE.AND P0, PT, R11, 0x1, PT ;  /* 0x000000010b00780c */ /* 0x000fda0003f06270 */
[----:B------:R-:W-:Y:S05]  /*2080*/  @P0 BRA `(.L_x_64) ;  /* 0x0000000000740947 */ /* 0x000fea0003800000 */
[----:B------:R-:W-:Y:S02]  /*2090*/  ISETP.GE.AND P0, PT, R11, -0x18, PT ;  /* 0xffffffe80b00780c */ /* 0x000fe40003f06270 */
[----:B------:R-:W-:-:S11]  /*20a0*/  LOP3.LUT R4, R4, 0x80000000, RZ, 0xc0, !PT ;  /* 0x8000000004047812 */ /* 0x000fd600078ec0ff */
[----:B------:R-:W-:Y:S05]  /*20b0*/  @!P0 BRA `(.L_x_64) ;  /* 0x0000000000688947 */ /* 0x000fea0003800000 */
[-CC-:B------:R-:W-:Y:S01]  /*20c0*/  FFMA.RZ R6, R19, R15.reuse, R14.reuse ;  /* 0x0000000f13067223 */ /* 0x180fe2000000c00e */
[----:B------:R-:W-:Y:S02]  /*20d0*/  VIADD R12, R11, 0x20 ;  /* 0x000000200b0c7836 */ /* 0x000fe40000000000 */
[-CC-:B------:R-:W-:Y:S01]  /*20e0*/  FFMA.RM R7, R19, R15.reuse, R14.reuse ;  /* 0x0000000f13077223 */ /* 0x180fe2000000400e */
[----:B------:R-:W-:Y:S02]  /*20f0*/  ISETP.NE.AND P2, PT, R11, RZ, PT ;  /* 0x000000ff0b00720c */ /* 0x000fe40003f45270 */
[----:B------:R-:W-:Y:S01]  /*2100*/  LOP3.LUT R9, R6, 0x7fffff, RZ, 0xc0, !PT ;  /* 0x007fffff06097812 */ /* 0x000fe200078ec0ff */
[----:B------:R-:W-:Y:S01]  /*2110*/  FFMA.RP R6, R19, R15, R14 ;  /* 0x0000000f13067223 */ /* 0x000fe2000000800e */
[----:B------:R-:W-:Y:S01]  /*2120*/  ISETP.NE.AND P1, PT, R11, RZ, PT ;  /* 0x000000ff0b00720c */ /* 0x000fe20003f25270 */
[----:B------:R-:W-:Y:S01]  /*2130*/  IMAD.MOV R11, RZ, RZ, -R11 ;  /* 0x000000ffff0b7224 */ /* 0x000fe200078e0a0b */
[----:B------:R-:W-:-:S02]  /*2140*/  LOP3.LUT R9, R9, 0x800000, RZ, 0xfc, !PT ;  /* 0x0080000009097812 */ /* 0x000fc400078efcff */
[----:B------:R-:W-:Y:S02]  /*2150*/  FSETP.NEU.FTZ.AND P0, PT, R6, R7, PT ;  /* 0x000000070600720b */ /* 0x000fe40003f1d000 */
[----:B------:R-:W-:Y:S02]  /*2160*/  SHF.L.U32 R12, R9, R12, RZ ;  /* 0x0000000c090c7219 */ /* 0x000fe400000006ff */
[----:B------:R-:W-:Y:S02]  /*2170*/  SEL R6, R11, RZ, P2 ;  /* 0x000000ff0b067207 */ /* 0x000fe40001000000 */
[----:B------:R-:W-:Y:S02]  /*2180*/  ISETP.NE.AND P1, PT, R12, RZ, P1 ;  /* 0x000000ff0c00720c */ /* 0x000fe40000f25270 */
[----:B------:R-:W-:Y:S02]  /*2190*/  SHF.R.U32.HI R6, RZ, R6, R9 ;  /* 0x00000006ff067219 */ /* 0x000fe40000011609 */
[----:B------:R-:W-:-:S02]  /*21a0*/  PLOP3.LUT P0, PT, P0, P1, PT, 0xf8, 0x8f ;  /* 0x00000000008f781c */ /* 0x000fc40000703f70 */
[----:B------:R-:W-:Y:S02]  /*21b0*/  SHF.R.U32.HI R12, RZ, 0x1, R6 ;  /* 0x00000001ff0c7819 */ /* 0x000fe40000011606 */
[----:B------:R-:W-:-:S04]  /*21c0*/  SEL R7, RZ, 0x1, !P0 ;  /* 0x00000001ff077807 */ /* 0x000fc80004000000 */
[----:B------:R-:W-:-:S04]  /*21d0*/  LOP3.LUT R7, R7, 0x1, R12, 0xf8, !PT ;  /* 0x0000000107077812 */ /* 0x000fc800078ef80c */
[----:B------:R-:W-:-:S04]  /*21e0*/  LOP3.LUT R7, R7, R6, RZ, 0xc0, !PT ;  /* 0x0000000607077212 */ /* 0x000fc800078ec0ff */
[----:B------:R-:W-:-:S04]  /*21f0*/  IADD3 R7, PT, PT, R12, R7, RZ ;  /* 0x000000070c077210 */ /* 0x000fc80007ffe0ff */
[----:B------:R-:W-:Y:S01]  /*2200*/  LOP3.LUT R4, R7, R4, RZ, 0xfc, !PT ;  /* 0x0000000407047212 */ /* 0x000fe200078efcff */
[----:B------:R-:W-:Y:S06]  /*2210*/  BRA `(.L_x_64) ;  /* 0x0000000000107947 */ /* 0x000fec0003800000 */
.L_x_63:
[----:B------:R-:W-:-:S04]  /*2220*/  LOP3.LUT R4, R4, 0x80000000, RZ, 0xc0, !PT ;  /* 0x8000000004047812 */ /* 0x000fc800078ec0ff */
[----:B------:R-:W-:Y:S01]  /*2230*/  LOP3.LUT R4, R4, 0x7f800000, RZ, 0xfc, !PT ;  /* 0x7f80000004047812 */ /* 0x000fe200078efcff */
[----:B------:R-:W-:Y:S06]  /*2240*/  BRA `(.L_x_64) ;  /* 0x0000000000047947 */ /* 0x000fec0003800000 */
.L_x_62:
[----:B------:R-:W-:-:S07]  /*2250*/  IMAD R4, R9, 0x800000, R4 ;  /* 0x0080000009047824 */ /* 0x000fce00078e0204 */
.L_x_64:
[----:B------:R-:W-:Y:S05]  /*2260*/  BSYNC.RECONVERGENT B3 ;  /* 0x0000000000037941 */ /* 0x000fea0003800200 */
.L_x_61:
[----:B------:R-:W-:Y:S05]  /*2270*/  BRA `(.L_x_65) ;  /* 0x0000000000207947 */ /* 0x000fea0003800000 */
.L_x_60:
[----:B------:R-:W-:-:S04]  /*2280*/  LOP3.LUT R4, R13, 0x80000000, R6, 0x48, !PT ;  /* 0x800000000d047812 */ /* 0x000fc800078e4806 */
[----:B------:R-:W-:Y:S01]  /*2290*/  LOP3.LUT R4, R4, 0x7f800000, RZ, 0xfc, !PT ;  /* 0x7f80000004047812 */ /* 0x000fe200078efcff */
[----:B------:R-:W-:Y:S06]  /*22a0*/  BRA `(.L_x_65) ;  /* 0x0000000000147947 */ /* 0x000fec0003800000 */
.L_x_59:
[----:B------:R-:W-:Y:S01]  /*22b0*/  LOP3.LUT R4, R13, 0x80000000, R6, 0x48, !PT ;  /* 0x800000000d047812 */ /* 0x000fe200078e4806 */
[----:B------:R-:W-:Y:S06]  /*22c0*/  BRA `(.L_x_65) ;  /* 0x00000000000c7947 */ /* 0x000fec0003800000 */
.L_x_58:
[----:B------:R-:W0:Y:S01]  /*22d0*/  MUFU.RSQ R4, -QNAN ;  /* 0xffc0000000047908 */ /* 0x000e220000001400 */
[----:B------:R-:W-:Y:S05]  /*22e0*/  BRA `(.L_x_65) ;  /* 0x0000000000047947 */ /* 0x000fea0003800000 */
.L_x_57:
[----:B------:R-:W-:-:S07]  /*22f0*/  FADD.FTZ R4, R4, R7 ;  /* 0x0000000704047221 */ /* 0x000fce0000010000 */
.L_x_65:
[----:B------:R-:W-:Y:S05]  /*2300*/  BSYNC.RECONVERGENT B2 ;  /* 0x0000000000027941 */ /* 0x000fea0003800200 */
.L_x_55:
[----:B------:R-:W-:-:S04]  /*2310*/  IMAD.MOV.U32 R11, RZ, RZ, 0x0 ;  /* 0x00000000ff0b7424 */ /* 0x000fc800078e00ff */
[----:B0-----:R-:W-:Y:S05]  /*2320*/  RET.REL.NODEC R10 `(_Z31fuzzy_depthwise_filter_backwardiiiiiiiPKiS0_S0_PKfS2_S2_Pfii) ;  /* 0xffffffdc0a347950 */ /* 0x001fea0003c3ffff */
.L_x_66:
[----:B------:R-:W-:-:S00]  /*2330*/  BRA `(.L_x_66) ;  /* 0xfffffffc00fc7947 */ /* 0x000fc0000383ffff */
[----:B------:R-:W-:-:S00]  /*2340*/  NOP ;  /* 0x0000000000007918 */ /* 0x000fc00000000000 */
        /* <DEDUP_REMOVED lines=11> */
.L_x_152:


//--------------------- .text._Z30fuzzy_depthwise_input_backwardiiiiiiiPKiS0_S0_PKfS2_S2_S2_Pf --------------------------
	.section	.text._Z30fuzzy_depthwise_input_backwardiiiiiiiPKiS0_S0_PKfS2_S2_S2_Pf,"ax",@progbits
	.align	128
        .global         _Z30fuzzy_depthwise_input_backwardiiiiiiiPKiS0_S0_PKfS2_S2_S2_Pf
        .type           _Z30fuzzy_depthwise_input_backwardiiiiiiiPKiS0_S0_PKfS2_S2_S2_Pf,@function
        .size           _Z30fuzzy_depthwise_input_backwardiiiiiiiPKiS0_S0_PKfS2_S2_S2_Pf,(.L_x_153 - _Z30fuzzy_depthwise_input_backwardiiiiiiiPKiS0_S0_PKfS2_S2_S2_Pf)
        .other          _Z30fuzzy_depthwise_input_backwardiiiiiiiPKiS0_S0_PKfS2_S2_S2_Pf,@"STO_CUDA_ENTRY STV_DEFAULT"
_Z30fuzzy_depthwise_input_backwardiiiiiiiPKiS0_S0_PKfS2_S2_S2_Pf:
.text._Z30fuzzy_depthwise_input_backwardiiiiiiiPKiS0_S0_PKfS2_S2_S2_Pf:
[----:B------:R-:W-:Y:S08]  /*0000*/  LDC R1, c[0x0][0x37c] ;  /* 0x0000df00ff017b82 */ /* 0x000ff00000000800 */
[----:B------:R-:W0:Y:S01]  /*0010*/  LDC.64 R2, c[0x0][0x390] ;  /* 0x0000e400ff027b82 */ /* 0x000e220000000a00 */
[----:B------:R-:W1:Y:S07]  /*0020*/  S2R R8, SR_TID.X ;  /* 0x0000000000087919 */ /* 0x000e6e0000002100 */
[----:B------:R-:W1:Y:S08]  /*0030*/  S2UR UR4, SR_CTAID.X ;  /* 0x00000000000479c3 */ /* 0x000e700000002500 */
[----:B------:R-:W1:Y:S01]  /*0040*/  LDC R7, c[0x0][0x360] ;  /* 0x0000d800ff077b82 */ /* 0x000e620000000800 */
[----:B0-----:R-:W-:-:S05]  /*0050*/  IMAD R0, R3, R2, RZ ;  /* 0x0000000203007224 */ /* 0x001fca00078e02ff */
[-C--:B------:R-:W-:Y:S02]  /*0060*/  IABS R6, R0.reuse ;  /* 0x0000000000067213 */ /* 0x080fe40000000000 */
[-C--:B------:R-:W-:Y:S02]  /*0070*/  LOP3.LUT R12, RZ, R0.reuse, RZ, 0x33, !PT ;  /* 0x00000000ff0c7212 */ /* 0x080fe400078e33ff */
[----:B------:R-:W0:Y:S01]  /*0080*/  I2F.RP R4, R6 ;  /* 0x0000000600047306 */ /* 0x000e220000209400 */
[----:B-1----:R-:W-:Y:S01]  /*0090*/  IMAD R7, R7, UR4, R8 ;  /* 0x0000000407077c24 */ /* 0x002fe2000f8e0208 */
[----:B------:R-:W-:Y:S01]  /*00a0*/  IABS R8, R0 ;  /* 0x0000000000087213 */ /* 0x000fe20000000000 */
[----:B------:R-:W1:Y:S04]  /*00b0*/  LDCU UR4, c[0x0][0x388] ;  /* 0x00007100ff0477ac */ /* 0x000e680008000800 */
[----:B------:R-:W-:Y:S01]  /*00c0*/  IMAD.MOV R13, RZ, RZ, -R8 ;  /* 0x000000ffff0d7224 */ /* 0x000fe200078e0a08 */
[----:B0-----:R-:W0:Y:S02]  /*00d0*/  MUFU.RCP R4, R4 ;  /* 0x0000000400047308 */ /* 0x001e240000001000 */
[----:B0-----:R-:W-:-:S02]  /*00e0*/  IADD3 R2, PT, PT, R4, 0xffffffe, RZ ;  /* 0x0ffffffe04027810 */ /* 0x001fc40007ffe0ff */
[----:B------:R-:W-:-:S04]  /*00f0*/  IABS R4, R7 ;  /* 0x0000000700047213 */ /* 0x000fc80000000000 */
[----:B------:R0:W2:Y:S02]  /*0100*/  F2I.FTZ.U32.TRUNC.NTZ R3, R2 ;  /* 0x0000000200037305 */ /* 0x0000a4000021f000 */
[----:B0-----:R-:W-:Y:S02]  /*0110*/  HFMA2 R2, -RZ, RZ, 0, 0 ;  /* 0x00000000ff027431 */ /* 0x001fe400000001ff */
[----:B--2---:R-:W-:-:S04]  /*0120*/  IMAD.MOV R5, RZ, RZ, -R3 ;  /* 0x000000ffff057224 */ /* 0x004fc800078e0a03 */
[----:B------:R-:W-:-:S04]  /*0130*/  IMAD R5, R5, R6, RZ ;  /* 0x0000000605057224 */ /* 0x000fc800078e02ff */
[----:B------:R-:W-:Y:S01]  /*0140*/  IMAD.HI.U32 R3, R3, R5, R2 ;  /* 0x0000000503037227 */ /* 0x000fe200078e0002 */
[----:B------:R-:W-:-:S04]  /*0150*/  LOP3.LUT R2, R7, R0, RZ, 0x3c, !PT ;  /* 0x0000000007027212 */ /* 0x000fc800078e3cff */
[----:B------:R-:W-:Y:S01]  /*0160*/  ISETP.GE.AND P0, PT, R2, RZ, PT ;  /* 0x000000ff0200720c */ /* 0x000fe20003f06270 */
[----:B------:R-:W-:-:S04]  /*0170*/  IMAD.HI.U32 R3, R3, R4, RZ ;  /* 0x0000000403037227 */ /* 0x000fc800078e00ff */
[----:B------:R-:W-:-:S05]  /*0180*/  IMAD R13, R3, R13, R4 ;  /* 0x0000000d030d7224 */ /* 0x000fca00078e0204 */
[----:B------:R-:W-:-:S13]  /*0190*/  ISETP.GT.U32.AND P2, PT, R6, R13, PT ;  /* 0x0000000d0600720c */ /* 0x000fda0003f44070 */
[----:B------:R-:W-:Y:S01]  /*01a0*/  @!P2 IADD3 R13, PT, PT, R13, -R6, RZ ;  /* 0x800000060d0da210 */ /* 0x000fe20007ffe0ff */
[----:B------:R-:W-:-:S03]  /*01b0*/  @!P2 VIADD R3, R3, 0x1 ;  /* 0x000000010303a836 */ /* 0x000fc60000000000 */
[----:B------:R-:W-:-:S13]  /*01c0*/  ISETP.GE.U32.AND P1, PT, R13, R6, PT ;  /* 0x000000060d00720c */ /* 0x000fda0003f26070 */
[----:B------:R-:W-:Y:S02]  /*01d0*/  @P1 IADD3 R3, PT, PT, R3, 0x1, RZ ;  /* 0x0000000103031810 */ /* 0x000fe40007ffe0ff */
[----:B------:R-:W-:-:S03]  /*01e0*/  ISETP.NE.AND P1, PT, R0, RZ, PT ;  /* 0x000000ff0000720c */ /* 0x000fc60003f25270 */
[----:B------:R-:W-:-:S05]  /*01f0*/  @!P0 IMAD.MOV R3, RZ, RZ, -R3 ;  /* 0x000000ffff038224 */ /* 0x000fca00078e0a03 */
[----:B------:R-:W-:-:S04]  /*0200*/  SEL R14, R12, R3, !P1 ;  /* 0x000000030c0e7207 */ /* 0x000fc80004800000 */
[----:B-1----:R-:W-:-:S13]  /*0210*/  ISETP.GE.AND P0, PT, R14, UR4, PT ;  /* 0x000000040e007c0c */ /* 0x002fda000bf06270 */
[----:B------:R-:W-:Y:S05]  /*0220*/  @P0 EXIT ;  /* 0x000000000000094d */ /* 0x000fea0003800000 */
[----:B------:R-:W0:Y:S01]  /*0230*/  LDC.64 R8, c[0x0][0x3a8] ;  /* 0x0000ea00ff087b82 */ /* 0x000e220000000a00 */
[----:B------:R-:W1:Y:S01]  /*0240*/  LDCU.64 UR4, c[0x0][0x358] ;  /* 0x00006b00ff0477ac */ /* 0x000e620008000a00 */
[----:B------:R-:W-:-:S06]  /*0250*/  SHF.L.U32 R3, R14, 0x1, RZ ;  /* 0x000000010e037819 */ /* 0x000fcc00000006ff */
[----:B------:R-:W2:Y:S08]  /*0260*/  LDC.64 R10, c[0x0][0x3a0] ;  /* 0x0000e800ff0a7b82 */ /* 0x000eb00000000a00 */
[----:B------:R-:W3:Y:S01]  /*0270*/  LDC R5, c[0x0][0x398] ;  /* 0x0000e600ff057b82 */ /* 0x000ee20000000800 */
[----:B0-----:R-:W-:-:S05]  /*0280*/  IMAD.WIDE R8, R3, 0x4, R8 ;  /* 0x0000000403087825 */ /* 0x001fca00078e0208 */
[----:B-1----:R-:W2:Y:S04]  /*0290*/  LDG.E R3, desc[UR4][R8.64] ;  /* 0x0000000408037981 */ /* 0x002ea8000c1e1900 */
[----:B------:R0:W5:Y:S01]  /*02a0*/  LDG.E R2, desc[UR4][R8.64+0x4] ;  /* 0x0000040408027981 */ /* 0x000162000c1e1900 */
[----:B------:R-:W-:Y:S01]  /*02b0*/  ISETP.GT.U32.AND P2, PT, R6, R13, PT ;  /* 0x0000000d0600720c */ /* 0x000fe20003f44070 */
[----:B------:R-:W-:Y:S01]  /*02c0*/  IMAD.IADD R6, R13, 0x1, -R6 ;  /* 0x000000010d067824 */ /* 0x000fe200078e0a06 */
[----:B------:R-:W-:-:S04]  /*02d0*/  ISETP.GE.AND P0, PT, R7, RZ, PT ;  /* 0x000000ff0700720c */ /* 0x000fc80003f06270 */
[----:B------:R-:W-:Y:S02]  /*02e0*/  SEL R7, R6, R13, !P2 ;  /* 0x0000000d06077207 */ /* 0x000fe40005000000 */
[----:B---3--:R-:W-:Y:S01]  /*02f0*/  ISETP.GE.AND P2, PT, R5, 0x1, PT ;  /* 0x000000010500780c */ /* 0x008fe20003f46270 */
[----:B--2---:R-:W-:-:S05]  /*0300*/  IMAD.WIDE R10, R3, 0x4, R10 ;  /* 0x00000004030a7825 */ /* 0x004fca00078e020a */
[----:B------:R0:W5:Y:S01]  /*0310*/  LDG.E R4, desc[UR4][R10.64] ;  /* 0x000000040a047981 */ /* 0x000162000c1e1900 */
[----:B------:R-:W-:Y:S01]  /*0320*/  @!P0 IADD3 R7, PT, PT, -R7, RZ, RZ ;  /* 0x000000ff07078210 */ /* 0x000fe20007ffe1ff */
[----:B------:R-:W-:-:S03]  /*0330*/  IMAD.MOV.U32 R24, RZ, RZ, RZ ;  /* 0x000000ffff187224 */ /* 0x000fc600078e00ff */
[----:B------:R-:W-:Y:S02]  /*0340*/  SEL R7, R12, R7, !P1 ;  /* 0x000000070c077207 */ /* 0x000fe40004800000 */
[----:B------:R-:W-:Y:S05]  /*0350*/  @!P2 BRA `(.L_x_67) ;  /* 0x00000008002ca947 */ /* 0x000fea0003800000 */
[C---:B------:R-:W-:Y:S01]  /*0360*/  ISETP.GE.U32.AND P0, PT, R5.reuse, 0x8, PT ;  /* 0x000000080500780c */ /* 0x040fe20003f06070 */
[----:B0-----:R-:W-:Y:S01]  /*0370*/  IMAD R8, R14, R5, RZ ;  /* 0x000000050e087224 */ /* 0x001fe200078e02ff */
[----:B------:R-:W-:Y:S01]  /*0380*/  LOP3.LUT R21, R5, 0x7, RZ, 0xc0, !PT ;  /* 0x0000000705157812 */ /* 0x000fe200078ec0ff */
[----:B------:R-:W-:Y:S01]  /*0390*/  IMAD.MOV.U32 R9, RZ, RZ, RZ ;  /* 0x000000ffff097224 */ /* 0x000fe200078e00ff */
[----:B------:R-:W-:Y:S02]  /*03a0*/  MOV R24, RZ ;  /* 0x000000ff00187202 */ /* 0x000fe40000000f00 */
[----:B------:R-:W-:-:S07]  /*03b0*/  ISETP.NE.AND P1, PT, R21, RZ, PT ;  /* 0x000000ff1500720c */ /* 0x000fce0003f25270 */
[----:B------:R-:W-:Y:S06]  /*03c0*/  @!P0 BRA `(.L_x_68) ;  /* 0x0000000000f48947 */ /* 0x000fec0003800000 */
[----:B------:R-:W-:Y:S01]  /*03d0*/  LOP3.LUT R9, R5, 0x7ffffff8, RZ, 0xc0, !PT ;  /* 0x7ffffff805097812 */ /* 0x000fe200078ec0ff */
[----:B------:R-:W-:Y:S02]  /*03e0*/  HFMA2 R24, -RZ, RZ, 0, 0 ;  /* 0x00000000ff187431 */ /* 0x000fe400000001ff */
[----:B------:R-:W-:Y:S01]  /*03f0*/  IMAD.MOV.U32 R20, RZ, RZ, R8 ;  /* 0x000000ffff147224 */ /* 0x000fe200078e0008 */
[----:B------:R-:W-:-:S07]  /*0400*/  IADD3 R6, PT, PT, -R9, RZ, RZ ;  /* 0x000000ff09067210 */ /* 0x000fce0007ffe1ff */
.L_x_69:
[----:B------:R-:W0:Y:S08]  /*0410*/  LDC.64 R10, c[0x0][0x3b0] ;  /* 0x0000ec00ff0a7b82 */ /* 0x000e300000000a00 */
[----:B------:R-:W1:Y:S08]  /*0420*/  LDC.64 R12, c[0x0][0x3c8] ;  /* 0x0000f200ff0c7b82 */ /* 0x000e700000000a00 */
[----:B------:R-:W2:Y:S01]  /*0430*/  LDC.64 R14, c[0x0][0x3b8] ;  /* 0x0000ee00ff0e7b82 */ /* 0x000ea20000000a00 */
[----:B0-----:R-:W-:-:S05]  /*0440*/  IMAD.WIDE R10, R20, 0x4, R10 ;  /* 0x00000004140a7825 */ /* 0x001fca00078e020a */
[----:B------:R-:W3:Y:S04]  /*0450*/  LDG.E R16, desc[UR4][R10.64] ;  /* 0x000000040a107981 */ /* 0x000ee8000c1e1900 */
[----:B------:R-:W4:Y:S04]  /*0460*/  LDG.E R17, desc[UR4][R10.64+0x4] ;  /* 0x000004040a117981 */ /* 0x000f28000c1e1900 */
[----:B------:R-:W4:Y:S01]  /*0470*/  LDG.E R27, desc[UR4][R10.64+0xc] ;  /* 0x00000c040a1b7981 */ /* 0x000f22000c1e1900 */
[----:B--2---:R-:W-:-:S03]  /*0480*/  IMAD.WIDE R14, R20, 0x4, R14 ;  /* 0x00000004140e7825 */ /* 0x004fc600078e020e */
[----:B------:R-:W2:Y:S04]  /*0490*/  LDG.E R28, desc[UR4][R10.64+0x14] ;  /* 0x000014040a1c7981 */ /* 0x000ea8000c1e1900 */
[----:B------:R-:W2:Y:S04]  /*04a0*/  LDG.E R25, desc[UR4][R14.64] ;  /* 0x000000040e197981 */ /* 0x000ea8000c1e1900 */
[----:B------:R-:W2:Y:S04]  /*04b0*/  LDG.E R29, desc[UR4][R14.64+0x4] ;  /* 0x000004040e1d7981 */ /* 0x000ea8000c1e1900 */
[----:B------:R-:W2:Y:S01]  /*04c0*/  LDG.E R26, desc[UR4][R10.64+0x18] ;  /* 0x000018040a1a7981 */ /* 0x000ea2000c1e1900 */
[----:B---3--:R-:W-:-:S03]  /*04d0*/  IMAD R23, R0, R16, R7 ;  /* 0x0000001000177224 */ /* 0x008fc600078e0207 */
[----:B------:R-:W3:Y:S01]  /*04e0*/  LDG.E R16, desc[UR4][R10.64+0x8] ;  /* 0x000008040a107981 */ /* 0x000ee2000c1e1900 */
[----:B-1----:R-:W-:-:S06]  /*04f0*/  IMAD.WIDE R22, R23, 0x4, R12 ;  /* 0x0000000417167825 */ /* 0x002fcc00078e020c */
[----:B------:R-:W2:Y:S01]  /*0500*/  LDG.E R23, desc[UR4][R22.64] ;  /* 0x0000000416177981 */ /* 0x000ea2000c1e1900 */
[C-C-:B----4-:R-:W-:Y:S02]  /*0510*/  IMAD R17, R0.reuse, R17, R7.reuse ;  /* 0x0000001100117224 */ /* 0x150fe400078e0207 */
[----:B---3--:R-:W-:Y:S02]  /*0520*/  IMAD R19, R0, R16, R7 ;  /* 0x0000001000137224 */ /* 0x008fe400078e0207 */
[----:B------:R-:W-:-:S04]  /*0530*/  IMAD.WIDE R16, R17, 0x4, R12 ;  /* 0x0000000411107825 */ /* 0x000fc800078e020c */
[----:B------:R-:W-:Y:S02]  /*0540*/  IMAD.WIDE R18, R19, 0x4, R12 ;  /* 0x0000000413127825 */ /* 0x000fe400078e020c */
[----:B------:R-:W3:Y:S02]  /*0550*/  LDG.E R16, desc[UR4][R16.64] ;  /* 0x0000000410107981 */ /* 0x000ee4000c1e1900 */
[----:B--2---:R-:W-:Y:S02]  /*0560*/  FFMA R22, R25, R23, R24 ;  /* 0x0000001719167223 */ /* 0x004fe40000000018 */
[----:B------:R-:W2:Y:S04]  /*0570*/  LDG.E R24, desc[UR4][R10.64+0x10] ;  /* 0x000010040a187981 */ /* 0x000ea8000c1e1900 */
[----:B------:R-:W4:Y:S04]  /*0580*/  LDG.E R18, desc[UR4][R18.64] ;  /* 0x0000000412127981 */ /* 0x000f28000c1e1900 */
[----:B------:R-:W4:Y:S04]  /*0590*/  LDG.E R17, desc[UR4][R14.64+0x8] ;  /* 0x000008040e117981 */ /* 0x000f28000c1e1900 */
[----:B------:R0:W4:Y:S01]  /*05a0*/  LDG.E R25, desc[UR4][R10.64+0x1c] ;  /* 0x00001c040a197981 */ /* 0x000122000c1e1900 */
[----:B------:R-:W-:-:S02]  /*05b0*/  IMAD R23, R0, R27, R7 ;  /* 0x0000001b00177224 */ /* 0x000fc400078e0207 */
[----:B---3--:R-:W-:Y:S02]  /*05c0*/  FFMA R29, R29, R16, R22 ;  /* 0x000000101d1d7223 */ /* 0x008fe40000000016 */
[----:B------:R-:W-:-:S04]  /*05d0*/  IMAD.WIDE R22, R23, 0x4, R12 ;  /* 0x0000000417167825 */ /* 0x000fc800078e020c */
[C---:B--2---:R-:W-:Y:S02]  /*05e0*/  IMAD R27, R0.reuse, R24, R7 ;  /* 0x00000018001b7224 */ /* 0x044fe400078e0207 */
[----:B------:R-:W2:Y:S01]  /*05f0*/  LDG.E R23, desc[UR4][R22.64] ;  /* 0x0000000416177981 */ /* 0x000ea2000c1e1900 */
[----:B----4-:R-:W-:Y:S01]  /*0600*/  FFMA R24, R17, R18, R29 ;  /* 0x0000001211187223 */ /* 0x010fe2000000001d */
[C---:B------:R-:W-:Y:S02]  /*0610*/  IMAD R17, R0.reuse, R28, R7 ;  /* 0x0000001c00117224 */ /* 0x040fe400078e0207 */
[----:B------:R-:W-:Y:S02]  /*0620*/  IMAD.WIDE R18, R27, 0x4, R12 ;  /* 0x000000041b127825 */ /* 0x000fe400078e020c */
[----:B------:R-:W2:Y:S02]  /*0630*/  LDG.E R27, desc[UR4][R14.64+0xc] ;  /* 0x00000c040e1b7981 */ /* 0x000ea4000c1e1900 */
[----:B------:R-:W-:-:S02]  /*0640*/  IMAD R29, R0, R26, R7 ;  /* 0x0000001a001d7224 */ /* 0x000fc400078e0207 */
[--C-:B0-----:R-:W-:Y:S01]  /*0650*/  IMAD.WIDE R10, R17, 0x4, R12.reuse ;  /* 0x00000004110a7825 */ /* 0x101fe200078e020c */
[----:B------:R-:W3:Y:S03]  /*0660*/  LDG.E R19, desc[UR4][R18.64] ;  /* 0x0000000412137981 */ /* 0x000ee6000c1e1900 */
[----:B------:R-:W-:Y:S01]  /*0670*/  IMAD.WIDE R16, R29, 0x4, R12 ;  /* 0x000000041d107825 */ /* 0x000fe200078e020c */
[----:B------:R-:W3:Y:S03]  /*0680*/  LDG.E R26, desc[UR4][R14.64+0x10] ;  /* 0x000010040e1a7981 */ /* 0x000ee6000c1e1900 */
[----:B------:R-:W-:Y:S01]  /*0690*/  IMAD R29, R0, R25, R7 ;  /* 0x00000019001d7224 */ /* 0x000fe200078e0207 */
[----:B------:R-:W4:Y:S04]  /*06a0*/  LDG.E R10, desc[UR4][R10.64] ;  /* 0x000000040a0a7981 */ /* 0x000f28000c1e1900 */
[----:B------:R-:W4:Y:S01]  /*06b0*/  LDG.E R25, desc[UR4][R14.64+0x14] ;  /* 0x000014040e197981 */ /* 0x000f22000c1e1900 */
[----:B------:R-:W-:-:S03]  /*06c0*/  IMAD.WIDE R12, R29, 0x4, R12 ;  /* 0x000000041d0c7825 */ /* 0x000fc600078e020c */
[----:B------:R-:W4:Y:S04]  /*06d0*/  LDG.E R16, desc[UR4][R16.64] ;  /* 0x0000000410107981 */ /* 0x000f28000c1e1900 */
[----:B------:R-:W4:Y:S04]  /*06e0*/  LDG.E R22, desc[UR4][R14.64+0x18] ;  /* 0x000018040e167981 */ /* 0x000f28000c1e1900 */
[----:B------:R-:W4:Y:S04]  /*06f0*/  LDG.E R29, desc[UR4][R14.64+0x1c] ;  /* 0x00001c040e1d7981 */ /* 0x000f28000c1e1900 */
[----:B------:R-:W4:Y:S01]  /*0700*/  LDG.E R12, desc[UR4][R12.64] ;  /* 0x000000040c0c7981 */ /* 0x000f22000c1e1900 */
[----:B------:R-:W-:-:S05]  /*0710*/  VIADD R6, R6, 0x8 ;  /* 0x0000000806067836 */ /* 0x000fca0000000000 */
[----:B------:R-:W-:Y:S02]  /*0720*/  ISETP.NE.AND P0, PT, R6, RZ, PT ;  /* 0x000000ff0600720c */ /* 0x000fe40003f05270 */
[----:B------:R-:W-:Y:S01]  /*0730*/  IADD3 R20, PT, PT, R20, 0x8, RZ ;  /* 0x0000000814147810 */ /* 0x000fe20007ffe0ff */
[----:B--2---:R-:W-:-:S04]  /*0740*/  FFMA R23, R27, R23, R24 ;  /* 0x000000171b177223 */ /* 0x004fc80000000018 */
[----:B---3--:R-:W-:-:S04]  /*0750*/  FFMA R26, R26, R19, R23 ;  /* 0x000000131a1a7223 */ /* 0x008fc80000000017 */
[----:B----4-:R-:W-:-:S04]  /*0760*/  FFMA R25, R25, R10, R26 ;  /* 0x0000000a19197223 */ /* 0x010fc8000000001a */
[----:B------:R-:W-:-:S04]  /*0770*/  FFMA R22, R22, R16, R25 ;  /* 0x0000001016167223 */ /* 0x000fc80000000019 */
[----:B------:R-:W-:Y:S01]  /*0780*/  FFMA R24, R29, R12, R22 ;  /* 0x0000000c1d187223 */ /* 0x000fe20000000016 */
[----:B------:R-:W-:Y:S06]  /*0790*/  @P0 BRA `(.L_x_69) ;  /* 0xfffffffc001c0947 */ /* 0x000fec000383ffff */
.L_x_68:
[----:B------:R-:W-:Y:S05]  /*07a0*/  @!P1 BRA `(.L_x_67) ;  /* 0x0000000400189947 */ /* 0x000fea0003800000 */
[----:B------:R-:W-:Y:S02]  /*07b0*/  ISETP.GE.U32.AND P0, PT, R21, 0x4, PT ;  /* 0x000000041500780c */ /* 0x000fe40003f06070 */
[----:B------:R-:W-:-:S04]  /*07c0*/  LOP3.LUT R20, R5, 0x3, RZ, 0xc0, !PT ;  /* 0x0000000305147812 */ /* 0x000fc800078ec0ff */
[----:B------:R-:W-:-:S07]  /*07d0*/  ISETP.NE.AND P1, PT, R20, RZ, PT ;  /* 0x000000ff1400720c */ /* 0x000fce0003f25270 */
[----:B------:R-:W-:Y:S06]  /*07e0*/  @!P0 BRA `(.L_x_70) ;  /* 0x00000000007c8947 */ /* 0x000fec0003800000 */
[----:B------:R-:W0:Y:S01]  /*07f0*/  LDC.64 R18, c[0x0][0x3b0] ;  /* 0x0000ec00ff127b82 */ /* 0x000e220000000a00 */
[----:B------:R-:W-:-:S07]  /*0800*/  IMAD.IADD R17, R8, 0x1, R9 ;  /* 0x0000000108117824 */ /* 0x000fce00078e0209 */
[----:B------:R-:W1:Y:S08]  /*0810*/  LDC.64 R10, c[0x0][0x3c8] ;  /* 0x0000f200ff0a7b82 */ /* 0x000e700000000a00 */
[----:B------:R-:W2:Y:S01]  /*0820*/  LDC.64 R12, c[0x0][0x3b8] ;  /* 0x0000ee00ff0c7b82 */ /* 0x000ea20000000a00 */
[----:B0-----:R-:W-:-:S05]  /*0830*/  IMAD.WIDE R18, R17, 0x4, R18 ;  /* 0x0000000411127825 */ /* 0x001fca00078e0212 */
[----:B------:R-:W3:Y:S04]  /*0840*/  LDG.E R14, desc[UR4][R18.64] ;  /* 0x00000004120e7981 */ /* 0x000ee8000c1e1900 */
[----:B------:R-:W4:Y:S04]  /*0850*/  LDG.E R16, desc[UR4][R18.64+0x4] ;  /* 0x0000040412107981 */ /* 0x000f28000c1e1900 */
[----:B------:R-:W4:Y:S04]  /*0860*/  LDG.E R22, desc[UR4][R18.64+0x8] ;  /* 0x0000080412167981 */ /* 0x000f28000c1e1900 */
[----:B------:R0:W4:Y:S01]  /*0870*/  LDG.E R6, desc[UR4][R18.64+0xc] ;  /* 0x00000c0412067981 */ /* 0x000122000c1e1900 */
[----:B--2---:R-:W-:-:S05]  /*0880*/  IMAD.WIDE R12, R17, 0x4, R12 ;  /* 0x00000004110c7825 */ /* 0x004fca00078e020c */
[----:B------:R-:W2:Y:S01]  /*0890*/  LDG.E R25, desc[UR4][R12.64+0xc] ;  /* 0x00000c040c197981 */ /* 0x000ea2000c1e1900 */
[C-C-:B---3--:R-:W-:Y:S02]  /*08a0*/  IMAD R15, R0.reuse, R14, R7.reuse ;  /* 0x0000000e000f7224 */ /* 0x148fe400078e0207 */
[----:B----4-:R-:W-:Y:S02]  /*08b0*/  IMAD R21, R0, R16, R7 ;  /* 0x0000001000157224 */ /* 0x010fe400078e0207 */
[----:B-1----:R-:W-:-:S04]  /*08c0*/  IMAD.WIDE R14, R15, 0x4, R10 ;  /* 0x000000040f0e7825 */ /* 0x002fc800078e020a */
[C---:B------:R-:W-:Y:S02]  /*08d0*/  IMAD R23, R0.reuse, R22, R7 ;  /* 0x0000001600177224 */ /* 0x040fe400078e0207 */
[--C-:B------:R-:W-:Y:S01]  /*08e0*/  IMAD.WIDE R16, R21, 0x4, R10.reuse ;  /* 0x0000000415107825 */ /* 0x100fe200078e020a */
[----:B------:R-:W3:Y:S03]  /*08f0*/  LDG.E R15, desc[UR4][R14.64] ;  /* 0x000000040e0f7981 */ /* 0x000ee6000c1e1900 */
[----:B0-----:R-:W-:Y:S01]  /*0900*/  IMAD.WIDE R18, R23, 0x4, R10 ;  /* 0x0000000417127825 */ /* 0x001fe200078e020a */
[----:B------:R-:W3:Y:S03]  /*0910*/  LDG.E R21, desc[UR4][R12.64] ;  /* 0x000000040c157981 */ /* 0x000ee6000c1e1900 */
[----:B------:R-:W-:Y:S01]  /*0920*/  IMAD R23, R0, R6, R7 ;  /* 0x0000000600177224 */ /* 0x000fe200078e0207 */
[----:B------:R-:W4:Y:S04]  /*0930*/  LDG.E R16, desc[UR4][R16.64] ;  /* 0x0000000410107981 */ /* 0x000f28000c1e1900 */
[----:B------:R-:W4:Y:S01]  /*0940*/  LDG.E R6, desc[UR4][R12.64+0x4] ;  /* 0x000004040c067981 */ /* 0x000f22000c1e1900 */
[----:B------:R-:W-:-:S03]  /*0950*/  IMAD.WIDE R10, R23, 0x4, R10 ;  /* 0x00000004170a7825 */ /* 0x000fc600078e020a */
[----:B------:R-:W2:Y:S04]  /*0960*/  LDG.E R18, desc[UR4][R18.64] ;  /* 0x0000000412127981 */ /* 0x000ea8000c1e1900 */
[----:B------:R-:W2:Y:S04]  /*0970*/  LDG.E R23, desc[UR4][R12.64+0x8] ;  /* 0x000008040c177981 */ /* 0x000ea8000c1e1900 */
[----:B------:R-:W2:Y:S01]  /*0980*/  LDG.E R10, desc[UR4][R10.64] ;  /* 0x000000040a0a7981 */ /* 0x000ea2000c1e1900 */
[----:B------:R-:W-:Y:S01]  /*0990*/  IADD3 R9, PT, PT, R9, 0x4, RZ ;  /* 0x0000000409097810 */ /* 0x000fe20007ffe0ff */
[----:B---3--:R-:W-:-:S04]  /*09a0*/  FFMA R15, R21, R15, R24 ;  /* 0x0000000f150f7223 */ /* 0x008fc80000000018 */
[----:B----4-:R-:W-:-:S04]  /*09b0*/  FFMA R6, R6, R16, R15 ;  /* 0x0000001006067223 */ /* 0x010fc8000000000f */
[----:B--2---:R-:W-:-:S04]  /*09c0*/  FFMA R6, R23, R18, R6 ;  /* 0x0000001217067223 */ /* 0x004fc80000000006 */
[----:B------:R-:W-:-:S07]  /*09d0*/  FFMA R24, R25, R10, R6 ;  /* 0x0000000a19187223 */ /* 0x000fce0000000006 */
.L_x_70:
[----:B------:R-:W-:Y:S05]  /*09e0*/  @!P1 BRA `(.L_x_67) ;  /* 0x0000000000889947 */ /* 0x000fea0003800000 */
[----:B------:R-:W0:Y:S01]  /*09f0*/  LDC.64 R12, c[0x0][0x3b0] ;  /* 0x0000ec00ff0c7b82 */ /* 0x000e220000000a00 */
[----:B------:R-:W-:Y:S02]  /*0a00*/  ISETP.NE.AND P0, PT, R20, 0x1, PT ;  /* 0x000000011400780c */ /* 0x000fe40003f05270 */
[----:B------:R-:W-:-:S04]  /*0a10*/  LOP3.LUT R5, R5, 0x1, RZ, 0xc0, !PT ;  /* 0x0000000105057812 */ /* 0x000fc800078ec0ff */
[----:B------:R-:W-:Y:S01]  /*0a20*/  ISETP.NE.U32.AND P1, PT, R5, 0x1, PT ;  /* 0x000000010500780c */ /* 0x000fe20003f25070 */
[----:B------:R-:W1:Y:S06]  /*0a30*/  LDC.64 R10, c[0x0][0x3b0] ;  /* 0x0000ec00ff0a7b82 */ /* 0x000e6c0000000a00 */
[C---:B------:R-:W-:Y:S01]  /*0a40*/  @P0 IMAD.IADD R14, R8.reuse, 0x1, R9 ;  /* 0x00000001080e0824 */ /* 0x040fe200078e0209 */
[----:B------:R-:W-:Y:S01]  /*0a50*/  @P0 IADD3 R9, PT, PT, R9, 0x2, RZ ;  /* 0x0000000209090810 */ /* 0x000fe20007ffe0ff */
[----:B------:R-:W2:Y:S04]  /*0a60*/  @P0 LDC.64 R16, c[0x0][0x3c8] ;  /* 0x0000f200ff100b82 */ /* 0x000ea80000000a00 */
[----:B------:R-:W-:-:S02]  /*0a70*/  @!P1 IMAD.IADD R5, R8, 0x1, R9 ;  /* 0x0000000108059824 */ /* 0x000fc400078e0209 */
[----:B0-----:R-:W-:Y:S02]  /*0a80*/  @P0 IMAD.WIDE R22, R14, 0x4, R12 ;  /* 0x000000040e160825 */ /* 0x001fe400078e020c */
[----:B------:R-:W0:Y:S03]  /*0a90*/  LDC.64 R18, c[0x0][0x3b8] ;  /* 0x0000ee00ff127b82 */ /* 0x000e260000000a00 */
[----:B------:R-:W3:Y:S01]  /*0aa0*/  @P0 LDG.E R6, desc[UR4][R22.64] ;  /* 0x0000000416060981 */ /* 0x000ee2000c1e1900 */
[----:B-1----:R-:W-:-:S03]  /*0ab0*/  @!P1 IMAD.WIDE R20, R5, 0x4, R10 ;  /* 0x0000000405149825 */ /* 0x002fc600078e020a */
[----:B------:R-:W4:Y:S01]  /*0ac0*/  @P0 LDG.E R12, desc[UR4][R22.64+0x4] ;  /* 0x00000404160c0981 */ /* 0x000f22000c1e1900 */
[----:B------:R-:W1:Y:S03]  /*0ad0*/  LDC.64 R10, c[0x0][0x3b8] ;  /* 0x0000ee00ff0a7b82 */ /* 0x000e660000000a00 */
[----:B------:R-:W2:Y:S05]  /*0ae0*/  @!P1 LDG.E R20, desc[UR4][R20.64] ;  /* 0x0000000414149981 */ /* 0x000eaa000c1e1900 */
[----:B------:R-:W2:Y:S01]  /*0af0*/  @!P1 LDC.64 R8, c[0x0][0x3c8] ;  /* 0x0000f200ff089b82 */ /* 0x000ea20000000a00 */
[----:B0-----:R-:W-:-:S05]  /*0b00*/  @P0 IMAD.WIDE R14, R14, 0x4, R18 ;  /* 0x000000040e0e0825 */ /* 0x001fca00078e0212 */
[----:B------:R-:W2:Y:S01]  /*0b10*/  @P0 LDG.E R21, desc[UR4][R14.64] ;  /* 0x000000040e150981 */ /* 0x000ea2000c1e1900 */
[----:B-1----:R-:W-:-:S06]  /*0b20*/  @!P1 IMAD.WIDE R10, R5, 0x4, R10 ;  /* 0x00000004050a9825 */ /* 0x002fcc00078e020a */
[----:B------:R-:W2:Y:S01]  /*0b30*/  @!P1 LDG.E R11, desc[UR4][R10.64] ;  /* 0x000000040a0b9981 */ /* 0x000ea2000c1e1900 */
[----:B---3--:R-:W-:-:S03]  /*0b40*/  @P0 IMAD R13, R0, R6, R7 ;  /* 0x00000006000d0224 */ /* 0x008fc600078e0207 */
[----:B------:R-:W3:Y:S01]  /*0b50*/  @P0 LDG.E R6, desc[UR4][R14.64+0x4] ;  /* 0x000004040e060981 */ /* 0x000ee2000c1e1900 */
[----:B----4-:R-:W-:Y:S02]  /*0b60*/  @P0 IMAD R25, R0, R12, R7 ;  /* 0x0000000c00190224 */ /* 0x010fe400078e0207 */
[----:B--2---:R-:W-:-:S04]  /*0b70*/  @P0 IMAD.WIDE R12, R13, 0x4, R16 ;  /* 0x000000040d0c0825 */ /* 0x004fc800078e0210 */
[----:B------:R-:W-:Y:S02]  /*0b80*/  @P0 IMAD.WIDE R16, R25, 0x4, R16 ;  /* 0x0000000419100825 */ /* 0x000fe400078e0210 */
[----:B------:R-:W2:Y:S02]  /*0b90*/  @P0 LDG.E R12, desc[UR4][R12.64] ;  /* 0x000000040c0c0981 */ /* 0x000ea4000c1e1900 */
[----:B------:R-:W-:Y:S02]  /*0ba0*/  @!P1 IMAD R19, R0, R20, R7 ;  /* 0x0000001400139224 */ /* 0x000fe400078e0207 */
[----:B------:R-:W3:Y:S02]  /*0bb0*/  @P0 LDG.E R16, desc[UR4][R16.64] ;  /* 0x0000000410100981 */ /* 0x000ee4000c1e1900 */
[----:B------:R-:W-:-:S06]  /*0bc0*/  @!P1 IMAD.WIDE R8, R19, 0x4, R8 ;  /* 0x0000000413089825 */ /* 0x000fcc00078e0208 */
[----:B------:R-:W4:Y:S01]  /*0bd0*/  @!P1 LDG.E R8, desc[UR4][R8.64] ;  /* 0x0000000408089981 */ /* 0x000f22000c1e1900 */
[----:B--2---:R-:W-:-:S04]  /*0be0*/  @P0 FFMA R21, R21, R12, R24 ;  /* 0x0000000c15150223 */ /* 0x004fc80000000018 */
[----:B---3--:R-:W-:-:S04]  /*0bf0*/  @P0 FFMA R24, R6, R16, R21 ;  /* 0x0000001006180223 */ /* 0x008fc80000000015 */
[----:B----4-:R-:W-:-:S07]  /*0c00*/  @!P1 FFMA R24, R11, R8, R24 ;  /* 0x000000080b189223 */ /* 0x010fce0000000018 */
.L_x_67:
[----:B0-----:R-:W0:Y:S01]  /*0c10*/  LDC.64 R8, c[0x0][0x3d0] ;  /* 0x0000f400ff087b82 */ /* 0x001e220000000a00 */
[----:B------:R-:W-:-:S04]  /*0c20*/  IMAD R3, R0, R3, R7 ;  /* 0x0000000300037224 */ /* 0x000fc800078e0207 */
[----:B0-----:R-:W-:-:S06]  /*0c30*/  IMAD.WIDE R8, R3, 0x4, R8 ;  /* 0x0000000403087825 */ /* 0x001fcc00078e0208 */
[----:B------:R-:W2:Y:S01]  /*0c40*/  LDG.E R9, desc[UR4][R8.64] ;  /* 0x0000000408097981 */ /* 0x000ea2000c1e1900 */
[----:B-----5:R-:W-:Y:S01]  /*0c50*/  I2FP.F32.S32 R6, R4 ;  /* 0x0000000400067245 */ /* 0x020fe20000201400 */
[----:B------:R-:W-:Y:S03]  /*0c60*/  BSSY.RECONVERGENT B0, `(.L_x_71) ;  /* 0x000000d000007945 */ /* 0x000fe60003800200 */
[----:B------:R-:W0:Y:S02]  /*0c70*/  MUFU.RCP R3, R6 ;  /* 0x0000000600037308 */ /* 0x000e240000001000 */
[----:B0-----:R-:W-:-:S04]  /*0c80*/  FFMA R4, -R6, R3, 1 ;  /* 0x3f80000006047423 */ /* 0x001fc80000000103 */
[----:B------:R-:W-:Y:S01]  /*0c90*/  FFMA R3, R3, R4, R3 ;  /* 0x0000000403037223 */ /* 0x000fe20000000003 */
[----:B--2---:R-:W-:-:S04]  /*0ca0*/  FMUL R0, R9, R24 ;  /* 0x0000001809007220 */ /* 0x004fc80000400000 */
[----:B------:R-:W0:Y:S01]  /*0cb0*/  FCHK P0, R0, R6 ;  /* 0x0000000600007302 */ /* 0x000e220000000000 */
[----:B------:R-:W-:-:S04]  /*0cc0*/  FFMA R4, R0, R3, RZ ;  /* 0x0000000300047223 */ /* 0x000fc800000000ff */
[----:B------:R-:W-:-:S04]  /*0cd0*/  FFMA R5, -R6, R4, R0 ;  /* 0x0000000406057223 */ /* 0x000fc80000000100 */
[----:B------:R-:W-:Y:S01]  /*0ce0*/  FFMA R11, R3, R5, R4 ;  /* 0x00000005030b7223 */ /* 0x000fe20000000004 */
[----:B0-----:R-:W-:Y:S06]  /*0cf0*/  @!P0 BRA `(.L_x_72) ;  /* 0x00000000000c8947 */ /* 0x001fec0003800000 */
[----:B------:R-:W-:-:S07]  /*0d00*/  MOV R4, 0xd20 ;  /* 0x00000d2000047802 */ /* 0x000fce0000000f00 */
[----:B------:R-:W-:Y:S05]  /*0d10*/  CALL.REL.NOINC `($__internal_1_$__cuda_sm3x_div_rn_noftz_f32_slowpath) ;  /* 0x0000000000807944 */ /* 0x000fea0003c00000 */
[----:B------:R-:W-:-:S07]  /*0d20*/  MOV R11, R0 ;  /* 0x00000000000b7202 */ /* 0x000fce0000000f00 */
.L_x_72:
[----:B------:R-:W-:Y:S05]  /*0d30*/  BSYNC.RECONVERGENT B0 ;  /* 0x0000000000007941 */ /* 0x000fea0003800200 */
.L_x_71:
[----:B------:R-:W0:Y:S01]  /*0d40*/  LDC R8, c[0x0][0x394] ;  /* 0x0000e500ff087b82 */ /* 0x000e220000000800 */
[----:B------:R-:W1:Y:S01]  /*0d50*/  LDCU UR6, c[0x0][0x390] ;  /* 0x00007200ff0677ac */ /* 0x000e620008000800 */
[----:B0-----:R-:W-:-:S04]  /*0d60*/  IABS R9, R8 ;  /* 0x0000000800097213 */ /* 0x001fc80000000000 */
[----:B------:R-:W0:Y:S08]  /*0d70*/  I2F.RP R0, R9 ;  /* 0x0000000900007306 */ /* 0x000e300000209400 */
[----:B0-----:R-:W0:Y:S02]  /*0d80*/  MUFU.RCP R0, R0 ;  /* 0x0000000000007308 */ /* 0x001e240000001000 */
[----:B0-----:R-:W-:-:S06]  /*0d90*/  VIADD R4, R0, 0xffffffe ;  /* 0x0ffffffe00047836 */ /* 0x001fcc0000000000 */
[----:B------:R0:W2:Y:S02]  /*0da0*/  F2I.FTZ.U32.TRUNC.NTZ R5, R4 ;  /* 0x0000000400057305 */ /* 0x0000a4000021f000 */
[----:B0-----:R-:W-:Y:S01]  /*0db0*/  IMAD.MOV.U32 R4, RZ, RZ, RZ ;  /* 0x000000ffff047224 */ /* 0x001fe200078e00ff */
[----:B--2---:R-:W-:-:S05]  /*0dc0*/  IADD3 R6, PT, PT, RZ, -R5, RZ ;  /* 0x80000005ff067210 */ /* 0x004fca0007ffe0ff */
[----:B------:R-:W-:Y:S01]  /*0dd0*/  IMAD R3, R6, R9, RZ ;  /* 0x0000000906037224 */ /* 0x000fe200078e02ff */
[----:B------:R-:W-:Y:S02]  /*0de0*/  IABS R6, R7 ;  /* 0x0000000700067213 */ /* 0x000fe40000000000 */
[----:B------:R-:W-:Y:S01]  /*0df0*/  LOP3.LUT R7, R7, R8, RZ, 0x3c, !PT ;  /* 0x0000000807077212 */ /* 0x000fe200078e3cff */
[----:B------:R-:W-:-:S03]  /*0e00*/  IMAD.HI.U32 R5, R5, R3, R4 ;  /* 0x0000000305057227 */ /* 0x000fc600078e0004 */
[----:B------:R-:W-:-:S03]  /*0e10*/  ISETP.GE.AND P1, PT, R7, RZ, PT ;  /* 0x000000ff0700720c */ /* 0x000fc60003f26270 */
[----:B------:R-:W-:Y:S02]  /*0e20*/  IMAD.HI.U32 R3, R5, R6, RZ ;  /* 0x0000000605037227 */ /* 0x000fe400078e00ff */
[----:B------:R-:W0:Y:S03]  /*0e30*/  LDC.64 R4, c[0x0][0x3d8] ;  /* 0x0000f600ff047b82 */ /* 0x000e260000000a00 */
[----:B------:R-:W-:-:S05]  /*0e40*/  IADD3 R0, PT, PT, -R3, RZ, RZ ;  /* 0x000000ff03007210 */ /* 0x000fca0007ffe1ff */
[----:B------:R-:W-:-:S05]  /*0e50*/  IMAD R0, R9, R0, R6 ;  /* 0x0000000009007224 */ /* 0x000fca00078e0206 */
[----:B------:R-:W-:-:S13]  /*0e60*/  ISETP.GT.U32.AND P2, PT, R9, R0, PT ;  /* 0x000000000900720c */ /* 0x000fda0003f44070 */
[----:B------:R-:W-:Y:S01]  /*0e70*/  @!P2 IMAD.IADD R0, R0, 0x1, -R9 ;  /* 0x000000010000a824 */ /* 0x000fe200078e0a09 */
[----:B------:R-:W-:Y:S02]  /*0e80*/  @!P2 IADD3 R3, PT, PT, R3, 0x1, RZ ;  /* 0x000000010303a810 */ /* 0x000fe40007ffe0ff */
[----:B------:R-:W-:Y:S02]  /*0e90*/  ISETP.NE.AND P2, PT, R8, RZ, PT ;  /* 0x000000ff0800720c */ /* 0x000fe40003f45270 */
[----:B------:R-:W-:-:S13]  /*0ea0*/  ISETP.GE.U32.AND P0, PT, R0, R9, PT ;  /* 0x000000090000720c */ /* 0x000fda0003f06070 */
[----:B------:R-:W-:-:S05]  /*0eb0*/  @P0 VIADD R3, R3, 0x1 ;  /* 0x0000000103030836 */ /* 0x000fca0000000000 */
[----:B------:R-:W-:Y:S02]  /*0ec0*/  @!P1 IADD3 R3, PT, PT, -R3, RZ, RZ ;  /* 0x000000ff03039210 */ /* 0x000fe40007ffe1ff */
[----:B------:R-:W-:-:S05]  /*0ed0*/  @!P2 LOP3.LUT R3, RZ, R8, RZ, 0x33, !PT ;  /* 0x00000008ff03a212 */ /* 0x000fca00078e33ff */
[----:B-1----:R-:W-:-:S04]  /*0ee0*/  IMAD R3, R2, UR6, R3 ;  /* 0x0000000602037c24 */ /* 0x002fc8000f8e0203 */
[----:B0-----:R-:W-:-:S05]  /*0ef0*/  IMAD.WIDE R2, R3, 0x4, R4 ;  /* 0x0000000403027825 */ /* 0x001fca00078e0204 */
[----:B------:R-:W-:Y:S01]  /*0f00*/  REDG.E.ADD.F32.FTZ.RN.STRONG.GPU desc[UR4][R2.64], R11 ;  /* 0x0000000b020079a6 */ /* 0x000fe2000c12f304 */
[----:B------:R-:W-:Y:S05]  /*0f10*/  EXIT ;  /* 0x000000000000794d */ /* 0x000fea0003800000 */
        .weak           $__internal_1_$__cuda_sm3x_div_rn_noftz_f32_slowpath
        .type           $__internal_1_$__cuda_sm3x_div_rn_noftz_f32_slowpath,@function
        .size           $__internal_1_$__cuda_sm3x_div_rn_noftz_f32_slowpath,(.L_x_153 - $__internal_1_$__cuda_sm3x_div_rn_noftz_f32_slowpath)
$__internal_1_$__cuda_sm3x_div_rn_noftz_f32_slowpath:
[----:B------:R-:W-:Y:S01]  /*0f20*/  SHF.R.U32.HI R5, RZ, 0x17, R6 ;  /* 0x00000017ff057819 */ /* 0x000fe20000011606 */
[----:B------:R-:W-:Y:S01]  /*0f30*/  BSSY.RECONVERGENT B1, `(.L_x_73) ;  /* 0x0000064000017945 */ /* 0x000fe20003800200 */
[----:B------:R-:W-:Y:S02]  /*0f40*/  SHF.R.U32.HI R3, RZ, 0x17, R0 ;  /* 0x00000017ff037819 */ /* 0x000fe40000011600 */
[----:B------:R-:W-:Y:S02]  /*0f50*/  LOP3.LUT R13, R5, 0xff, RZ, 0xc0, !PT ;  /* 0x000000ff050d7812 */ /* 0x000fe400078ec0ff */
[----:B------:R-:W-:Y:S02]  /*0f60*/  LOP3.LUT R10, R3, 0xff, RZ, 0xc0, !PT ;  /* 0x000000ff030a7812 */ /* 0x000fe400078ec0ff */
[----:B------:R-:W-:Y:S01]  /*0f70*/  MOV R5, R0 ;  /* 0x0000000000057202 */ /* 0x000fe20000000f00 */
[----:B------:R-:W-:Y:S01]  /*0f80*/  VIADD R11, R13, 0xffffffff ;  /* 0xffffffff0d0b7836 */ /* 0x000fe20000000000 */
[----:B------:R-:W-:-:S04]  /*0f90*/  IADD3 R9, PT, PT, R10, -0x1, RZ ;  /* 0xffffffff0a097810 */ /* 0x000fc80007ffe0ff */
[----:B------:R-:W-:-:S04]  /*0fa0*/  ISETP.GT.U32.AND P0, PT, R11, 0xfd, PT ;  /* 0x000000fd0b00780c */ /* 0x000fc80003f04070 */
[----:B------:R-:W-:-:S13]  /*0fb0*/  ISETP.GT.U32.OR P0, PT, R9, 0xfd, P0 ;  /* 0x000000fd0900780c */ /* 0x000fda0000704470 */
[----:B------:R-:W-:Y:S01]  /*0fc0*/  @!P0 IMAD.MOV.U32 R8, RZ, RZ, RZ ;  /* 0x000000ffff088224 */ /* 0x000fe200078e00ff */
[----:B------:R-:W-:Y:S06]  /*0fd0*/  @!P0 BRA `(.L_x_74) ;  /* 0x0000000000608947 */ /* 0x000fec0003800000 */
[----:B------:R-:W-:Y:S02]  /*0fe0*/  FSETP.GTU.FTZ.AND P0, PT, |R0|, +INF , PT ;  /* 0x7f8000000000780b */ /* 0x000fe40003f1c200 */
        /* <DEDUP_REMOVED lines=18> */
[----:B------:R-:W-:Y:S01]  /*1110*/  @P0 MOV R8, RZ ;  /* 0x000000ff00080202 */ /* 0x000fe20000000f00 */
[----:B------:R-:W-:Y:S02]  /*1120*/  @!P0 IMAD.MOV.U32 R8, RZ, RZ, -0x40 ;  /* 0xffffffc0ff088424 */ /* 0x000fe400078e00ff */
[----:B------:R-:W-:Y:S01]  /*1130*/  @!P0 FFMA R5, R0, 1.84467440737095516160e+19, RZ ;  /* 0x5f80000000058823 */ /* 0x000fe200000000ff */
[----:B------:R-:W-:Y:S02]  /*1140*/  @!P1 FFMA R6, R3, 1.84467440737095516160e+19, RZ ;  /* 0x5f80000003069823 */ /* 0x000fe400000000ff */
[----:B------:R-:W-:-:S07]  /*1150*/  @!P1 IADD3 R8, PT, PT, R8, 0x40, RZ ;  /* 0x0000004008089810 */ /* 0x000fce0007ffe0ff */
.L_x_74:
[----:B------:R-:W-:Y:S01]  /*1160*/  LEA R3, R13, 0xc0800000, 0x17 ;  /* 0xc08000000d037811 */ /* 0x000fe200078eb8ff */
[----:B------:R-:W-:Y:S03]  /*1170*/  BSSY.RECONVERGENT B2, `(.L_x_79) ;  /* 0x0000036000027945 */ /* 0x000fe60003800200 */
[----:B------:R-:W-:Y:S01]  /*1180*/  IADD3 R3, PT, PT, -R3, R6, RZ ;  /* 0x0000000603037210 */ /* 0x000fe20007ffe1ff */
[----:B------:R-:W-:-:S03]  /*1190*/  VIADD R6, R10, 0xffffff81 ;  /* 0xffffff810a067836 */ /* 0x000fc60000000000 */
[----:B------:R-:W0:Y:S01]  /*11a0*/  MUFU.RCP R9, R3 ;  /* 0x0000000300097308 */ /* 0x000e220000001000 */
[----:B------:R-:W-:Y:S01]  /*11b0*/  FADD.FTZ R11, -R3, -RZ ;  /* 0x800000ff030b7221 */ /* 0x000fe20000010100 */
[----:B------:R-:W-:-:S03]  /*11c0*/  IMAD R0, R6, -0x800000, R5 ;  /* 0xff80000006007824 */ /* 0x000fc600078e0205 */
[----:B0-----:R-:W-:-:S04]  /*11d0*/  FFMA R10, R9, R11, 1 ;  /* 0x3f800000090a7423 */ /* 0x001fc8000000000b */
[----:B------:R-:W-:-:S04]  /*11e0*/  FFMA R12, R9, R10, R9 ;  /* 0x0000000a090c7223 */ /* 0x000fc80000000009 */
[----:B------:R-:W-:-:S04]  /*11f0*/  FFMA R5, R0, R12, RZ ;  /* 0x0000000c00057223 */ /* 0x000fc800000000ff */
[----:B------:R-:W-:-:S04]  /*1200*/  FFMA R10, R11, R5, R0 ;  /* 0x000000050b0a7223 */ /* 0x000fc80000000000 */
[----:B------:R-:W-:Y:S01]  /*1210*/  FFMA R9, R12, R10, R5 ;  /* 0x0000000a0c097223 */ /* 0x000fe20000000005 */
[----:B------:R-:W-:-:S03]  /*1220*/  IADD3 R5, PT, PT, R6, 0x7f, -R13 ;  /* 0x0000007f06057810 */ /* 0x000fc60007ffe80d */
[----:B------:R-:W-:Y:S01]  /*1230*/  FFMA R10, R11, R9, R0 ;  /* 0x000000090b0a7223 */ /* 0x000fe20000000000 */
[----:B------:R-:W-:-:S03]  /*1240*/  IADD3 R5, PT, PT, R5, R8, RZ ;  /* 0x0000000805057210 */ /* 0x000fc60007ffe0ff */
        /* <DEDUP_REMOVED lines=14> */
[CCC-:B------:R-:W-:Y:S01]  /*1330*/  FFMA.RZ R3, R12.reuse, R10.reuse, R9.reuse ;  /* 0x0000000a0c037223 */ /* 0x1c0fe2000000c009 */
[C---:B------:R-:W-:Y:S01]  /*1340*/  IADD3 R8, PT, PT, R11.reuse, 0x20, RZ ;  /* 0x000000200b087810 */ /* 0x040fe20007ffe0ff */
[CCC-:B------:R-:W-:Y:S01]  /*1350*/  FFMA.RM R6, R12.reuse, R10.reuse, R9.reuse ;  /* 0x0000000a0c067223 */ /* 0x1c0fe20000004009 */
[----:B------:R-:W-:Y:S02]  /*1360*/  ISETP.NE.AND P2, PT, R11, RZ, PT ;  /* 0x000000ff0b00720c */ /* 0x000fe40003f45270 */
[----:B------:R-:W-:Y:S01]  /*1370*/  LOP3.LUT R5, R3, 0x7fffff, RZ, 0xc0, !PT ;  /* 0x007fffff03057812 */ /* 0x000fe200078ec0ff */
[----:B------:R-:W-:Y:S01]  /*1380*/  FFMA.RP R3, R12, R10, R9 ;  /* 0x0000000a0c037223 */ /* 0x000fe20000008009 */
[----:B------:R-:W-:Y:S02]  /*1390*/  ISETP.NE.AND P1, PT, R11, RZ, PT ;  /* 0x000000ff0b00720c */ /* 0x000fe40003f25270 */
[----:B------:R-:W-:Y:S02]  /*13a0*/  LOP3.LUT R5, R5, 0x800000, RZ, 0xfc, !PT ;  /* 0x0080000005057812 */ /* 0x000fe400078efcff */
[----:B------:R-:W-:-:S02]  /*13b0*/  IADD3 R9, PT, PT, -R11, RZ, RZ ;  /* 0x000000ff0b097210 */ /* 0x000fc40007ffe1ff */
[----:B------:R-:W-:Y:S02]  /*13c0*/  SHF.L.U32 R8, R5, R8, RZ ;  /* 0x0000000805087219 */ /* 0x000fe400000006ff */
[----:B------:R-:W-:Y:S02]  /*13d0*/  FSETP.NEU.FTZ.AND P0, PT, R3, R6, PT ;  /* 0x000000060300720b */ /* 0x000fe40003f1d000 */
[----:B------:R-:W-:Y:S02]  /*13e0*/  SEL R6, R9, RZ, P2 ;  /* 0x000000ff09067207 */ /* 0x000fe40001000000 */
[----:B------:R-:W-:Y:S02]  /*13f0*/  ISETP.NE.AND P1, PT, R8, RZ, P1 ;  /* 0x000000ff0800720c */ /* 0x000fe40000f25270 */
[----:B------:R-:W-:Y:S02]  /*1400*/  SHF.R.U32.HI R6, RZ, R6, R5 ;  /* 0x00000006ff067219 */ /* 0x000fe40000011605 */
[----:B------:R-:W-:-:S02]  /*1410*/  PLOP3.LUT P0, PT, P0, P1, PT, 0xf8, 0x8f ;  /* 0x00000000008f781c */ /* 0x000fc40000703f70 */
[----:B------:R-:W-:Y:S02]  /*1420*/  SHF.R.U32.HI R8, RZ, 0x1, R6 ;  /* 0x00000001ff087819 */ /* 0x000fe40000011606 */
[----:B------:R-:W-:-:S04]  /*1430*/  SEL R3, RZ, 0x1, !P0 ;  /* 0x00000001ff037807 */ /* 0x000fc80004000000 */
[----:B------:R-:W-:-:S04]  /*1440*/  LOP3.LUT R3, R3, 0x1, R8, 0xf8, !PT ;  /* 0x0000000103037812 */ /* 0x000fc800078ef808 */
[----:B------:R-:W-:-:S05]  /*1450*/  LOP3.LUT R3, R3, R6, RZ, 0xc0, !PT ;  /* 0x0000000603037212 */ /* 0x000fca00078ec0ff */
[----:B------:R-:W-:-:S05]  /*1460*/  IMAD.IADD R3, R8, 0x1, R3 ;  /* 0x0000000108037824 */ /* 0x000fca00078e0203 */
[----:B------:R-:W-:Y:S01]  /*1470*/  LOP3.LUT R0, R3, R0, RZ, 0xfc, !PT ;  /* 0x0000000003007212 */ /* 0x000fe200078efcff */
[----:B------:R-:W-:Y:S06]  /*1480*/  BRA `(.L_x_82) ;  /* 0x0000000000107947 */ /* 0x000fec0003800000 */
.L_x_81:
[----:B------:R-:W-:-:S04]  /*1490*/  LOP3.LUT R0, R0, 0x80000000, RZ, 0xc0, !PT ;  /* 0x8000000000007812 */ /* 0x000fc800078ec0ff */
[----:B------:R-:W-:Y:S01]  /*14a0*/  LOP3.LUT R0, R0, 0x7f800000, RZ, 0xfc, !PT ;  /* 0x7f80000000007812 */ /* 0x000fe200078efcff */
[----:B------:R-:W-:Y:S06]  /*14b0*/  BRA `(.L_x_82) ;  /* 0x0000000000047947 */ /* 0x000fec0003800000 */
.L_x_80:
[----:B------:R-:W-:-:S07]  /*14c0*/  LEA R0, R5, R0, 0x17 ;  /* 0x0000000005007211 */ /* 0x000fce00078eb8ff */
.L_x_82:
[----:B------:R-:W-:Y:S05]  /*14d0*/  BSYNC.RECONVERGENT B2 ;  /* 0x0000000000027941 */ /* 0x000fea0003800200 */
.L_x_79:
[----:B------:R-:W-:Y:S05]  /*14e0*/  BRA `(.L_x_83) ;  /* 0x0000000000207947 */ /* 0x000fea0003800000 */
.L_x_78:
[----:B------:R-:W-:-:S04]  /*14f0*/  LOP3.LUT R0, R6, 0x80000000, R5, 0x48, !PT ;  /* 0x8000000006007812 */ /* 0x000fc800078e4805 */
[----:B------:R-:W-:Y:S01]  /*1500*/  LOP3.LUT R0, R0, 0x7f800000, RZ, 0xfc, !PT ;  /* 0x7f80000000007812 */ /* 0x000fe200078efcff */
[----:B------:R-:W-:Y:S06]  /*1510*/  BRA `(.L_x_83) ;  /* 0x0000000000147947 */ /* 0x000fec0003800000 */
.L_x_77:
[----:B------:R-:W-:Y:S01]  /*1520*/  LOP3.LUT R0, R6, 0x80000000, R5, 0x48, !PT ;  /* 0x8000000006007812 */ /* 0x000fe200078e4805 */
[----:B------:R-:W-:Y:S06]  /*1530*/  BRA `(.L_x_83) ;  /* 0x00000000000c7947 */ /* 0x000fec0003800000 */
.L_x_76:
[----:B------:R-:W0:Y:S01]  /*1540*/  MUFU.RSQ R0, -QNAN ;  /* 0xffc0000000007908 */ /* 0x000e220000001400 */
[----:B------:R-:W-:Y:S05]  /*1550*/  BRA `(.L_x_83) ;  /* 0x0000000000047947 */ /* 0x000fea0003800000 */
.L_x_75:
[----:B------:R-:W-:-:S07]  /*1560*/  FADD.FTZ R0, R0, R3 ;  /* 0x0000000300007221 */ /* 0x000fce0000010000 */
.L_x_83:
[----:B------:R-:W-:Y:S05]  /*1570*/  BSYNC.RECONVERGENT B1 ;  /* 0x0000000000017941 */ /* 0x000fea0003800200 */
.L_x_73:
[----:B------:R-:W-:-:S04]  /*1580*/  HFMA2 R5, -RZ, RZ, 0, 0 ;  /* 0x00000000ff057431 */ /* 0x000fc800000001ff */
[----:B0-----:R-:W-:Y:S05]  /*1590*/  RET.REL.NODEC R4 `(_Z30fuzzy_depthwise_input_backwardiiiiiiiPKiS0_S0_PKfS2_S2_S2_Pf) ;  /* 0xffffffe804987950 */ /* 0x001fea0003c3ffff */
.L_x_84:
        /* <DEDUP_REMOVED lines=14> */
.L_x_153:


//--------------------- .text._Z30fuzzy_depthwise_conv3d_forwardiiiiiiiPKiS0_S0_PKfS2_S2_Pf --------------------------
	.section	.text._Z30fuzzy_depthwise_conv3d_forwardiiiiiiiPKiS0_S0_PKfS2_S2_Pf,"ax",@progbits
	.align	128
        .global         _Z30fuzzy_depthwise_conv3d_forwardiiiiiiiPKiS0_S0_PKfS2_S2_Pf
        .type           _Z30fuzzy_depthwise_conv3d_forwardiiiiiiiPKiS0_S0_PKfS2_S2_Pf,@function
        .size           _Z30fuzzy_depthwise_conv3d_forwardiiiiiiiPKiS0_S0_PKfS2_S2_Pf,(.L_x_154 - _Z30fuzzy_depthwise_conv3d_forwardiiiiiiiPKiS0_S0_PKfS2_S2_Pf)
        .other          _Z30fuzzy_depthwise_conv3d_forwardiiiiiiiPKiS0_S0_PKfS2_S2_Pf,@"STO_CUDA_ENTRY STV_DEFAULT"
_Z30fuzzy_depthwise_conv3d_forwardiiiiiiiPKiS0_S0_PKfS2_S2_Pf:
.text._Z30fuzzy_depthwise_conv3d_forwardiiiiiiiPKiS0_S0_PKfS2_S2_Pf:
        /* <DEDUP_REMOVED lines=65> */
.L_x_87:
        /* <DEDUP_REMOVED lines=9> */
[----:B------:R-:W2:Y:S01]  /*04a0*/  LDG.E R29, desc[UR4][R12.64+0x8] ;  /* 0x000008040c1d7981 */ /* 0x000ea2000c1e1900 */
[----:B---3--:R-:W-:-:S04]  /*04b0*/  IMAD R19, R0, R19, R7 ;  /* 0x0000001300137224 */ /* 0x008fc800078e0207 */
[----:B-1----:R-:W-:Y:S02]  /*04c0*/  IMAD.WIDE R20, R19, 0x4, R14 ;  /* 0x0000000413147825 */ /* 0x002fe400078e020e */
[----:B------:R-:W3:Y:S04]  /*04d0*/  LDG.E R19, desc[UR4][R12.64] ;  /* 0x000000040c137981 */ /* 0x000ee8000c1e1900 */
[----:B------:R2:W3:Y:S01]  /*04e0*/  LDG.E R20, desc[UR4][R20.64] ;  /* 0x0000000414147981 */ /* 0x0004e2000c1e1900 */
[----:B----4-:R-:W-:-:S04]  /*04f0*/  IMAD R23, R0, R22, R7 ;  /* 0x0000001600177224 */ /* 0x010fc800078e0207 */
[----:B------:R-:W-:-:S06]  /*0500*/  IMAD.WIDE R22, R23, 0x4, R14 ;  /* 0x0000000417167825 */ /* 0x000fcc00078e020e */
[----:B------:R-:W4:Y:S01]  /*0510*/  LDG.E R23, desc[UR4][R22.64] ;  /* 0x0000000416177981 */ /* 0x000f22000c1e1900 */
[----:B--2---:R-:W-:-:S03]  /*0520*/  IMAD R21, R0, R27, R7 ;  /* 0x0000001b00157224 */ /* 0x004fc600078e0207 */
[----:B------:R-:W2:Y:S04]  /*0530*/  LDG.E R27, desc[UR4][R16.64+0x1c] ;  /* 0x00001c04101b7981 */ /* 0x000ea8000c1e1900 */
[----:B------:R-:W2:Y:S01]  /*0540*/  LDG.E R22, desc[UR4][R16.64+0x14] ;  /* 0x0000140410167981 */ /* 0x000ea2000c1e1900 */
[----:B---3--:R-:W-:Y:S01]  /*0550*/  FFMA R26, R19, R20, R18 ;  /* 0x00000014131a7223 */ /* 0x008fe20000000012 */
[----:B------:R-:W-:Y:S02]  /*0560*/  IMAD R19, R0, R28, R7 ;  /* 0x0000001c00137224 */ /* 0x000fe400078e0207 */
[----:B------:R-:W4:Y:S02]  /*0570*/  LDG.E R28, desc[UR4][R12.64+0x4] ;  /* 0x000004040c1c7981 */ /* 0x000f24000c1e1900 */
[----:B------:R-:W-:-:S06]  /*0580*/  IMAD.WIDE R18, R19, 0x4, R14 ;  /* 0x0000000413127825 */ /* 0x000fcc00078e020e */
[----:B------:R-:W3:Y:S01]  /*0590*/  LDG.E R18, desc[UR4][R18.64] ;  /* 0x0000000412127981 */ /* 0x000ee2000c1e1900 */
[----:B------:R-:W-:-:S06]  /*05a0*/  IMAD.WIDE R20, R21, 0x4, R14 ;  /* 0x0000000415147825 */ /* 0x000fcc00078e020e */
[----:B------:R0:W2:Y:S04]  /*05b0*/  LDG.E R20, desc[UR4][R20.64] ;  /* 0x0000000414147981 */ /* 0x0000a8000c1e1900 */
[----:B------:R-:W2:Y:S01]  /*05c0*/  LDG.E R19, desc[UR4][R16.64+0x10] ;  /* 0x0000100410137981 */ /* 0x000ea2000c1e1900 */
[----:B----4-:R-:W-:-:S03]  /*05d0*/  FFMA R26, R28, R23, R26 ;  /* 0x000000171c1a7223 */ /* 0x010fc6000000001a */
[----:B------:R-:W0:Y:S01]  /*05e0*/  LDG.E R28, desc[UR4][R16.64+0x18] ;  /* 0x00001804101c7981 */ /* 0x000e22000c1e1900 */
[----:B---3--:R-:W-:-:S03]  /*05f0*/  FFMA R29, R29, R18, R26 ;  /* 0x000000121d1d7223 */ /* 0x008fc6000000001a */
[----:B------:R-:W3:Y:S01]  /*0600*/  LDG.E R26, desc[UR4][R12.64+0xc] ;  /* 0x00000c040c1a7981 */ /* 0x000ee2000c1e1900 */
[----:B--2---:R-:W-:-:S03]  /*0610*/  IMAD R27, R0, R27, R7 ;  /* 0x0000001b001b7224 */ /* 0x004fc600078e0207 */
[----:B------:R-:W2:Y:S04]  /*0620*/  LDG.E R17, desc[UR4][R12.64+0x14] ;  /* 0x000014040c117981 */ /* 0x000ea8000c1e1900 */
[----:B------:R-:W4:Y:S01]  /*0630*/  LDG.E R16, desc[UR4][R12.64+0x18] ;  /* 0x000018040c107981 */ /* 0x000f22000c1e1900 */
[C-C-:B------:R-:W-:Y:S02]  /*0640*/  IMAD R19, R0.reuse, R19, R7.reuse ;  /* 0x0000001300137224 */ /* 0x140fe400078e0207 */
[----:B0-----:R-:W-:Y:S02]  /*0650*/  IMAD R21, R0, R28, R7 ;  /* 0x0000001c00157224 */ /* 0x001fe400078e0207 */
[----:B---3--:R-:W-:Y:S01]  /*0660*/  FFMA R26, R26, R20, R29 ;  /* 0x000000141a1a7223 */ /* 0x008fe2000000001d */
[----:B------:R-:W-:-:S02]  /*0670*/  IMAD R29, R0, R22, R7 ;  /* 0x00000016001d7224 */ /* 0x000fc400078e0207 */
[----:B------:R-:W-:-:S04]  /*0680*/  IMAD.WIDE R22, R19, 0x4, R14 ;  /* 0x0000000413167825 */ /* 0x000fc800078e020e */
[--C-:B------:R-:W-:Y:S02]  /*0690*/  IMAD.WIDE R18, R29, 0x4, R14.reuse ;  /* 0x000000041d127825 */ /* 0x100fe400078e020e */
[----:B------:R-:W3:Y:S02]  /*06a0*/  LDG.E R23, desc[UR4][R22.64] ;  /* 0x0000000416177981 */ /* 0x000ee4000c1e1900 */
[--C-:B------:R-:W-:Y:S02]  /*06b0*/  IMAD.WIDE R20, R21, 0x4, R14.reuse ;  /* 0x0000000415147825 */ /* 0x100fe400078e020e */
[----:B------:R-:W3:Y:S02]  /*06c0*/  LDG.E R29, desc[UR4][R12.64+0x10] ;  /* 0x000010040c1d7981 */ /* 0x000ee4000c1e1900 */
[----:B------:R-:W-:Y:S02]  /*06d0*/  IMAD.WIDE R14, R27, 0x4, R14 ;  /* 0x000000041b0e7825 */ /* 0x000fe400078e020e */
[----:B------:R-:W2:Y:S04]  /*06e0*/  LDG.E R18, desc[UR4][R18.64] ;  /* 0x0000000412127981 */ /* 0x000ea8000c1e1900 */
[----:B------:R-:W4:Y:S04]  /*06f0*/  LDG.E R20, desc[UR4][R20.64] ;  /* 0x0000000414147981 */ /* 0x000f28000c1e1900 */
[----:B------:R-:W4:Y:S04]  /*0700*/  LDG.E R27, desc[UR4][R12.64+0x1c] ;  /* 0x00001c040c1b7981 */ /* 0x000f28000c1e1900 */
[----:B------:R-:W4:Y:S01]  /*0710*/  LDG.E R14, desc[UR4][R14.64] ;  /* 0x000000040e0e7981 */ /* 0x000f22000c1e1900 */
[----:B------:R-:W-:-:S05]  /*0720*/  VIADD R6, R6, 0x8 ;  /* 0x0000000806067836 */ /* 0x000fca0000000000 */
[----:B------:R-:W-:Y:S02]  /*0730*/  ISETP.NE.AND P0, PT, R6, RZ, PT ;  /* 0x000000ff0600720c */ /* 0x000fe40003f05270 */
[----:B------:R-:W-:Y:S01]  /*0740*/  IADD3 R25, PT, PT, R25, 0x8, RZ ;  /* 0x0000000819197810 */ /* 0x000fe20007ffe0ff */
[----:B---3--:R-:W-:-:S04]  /*0750*/  FFMA R26, R29, R23, R26 ;  /* 0x000000171d1a7223 */ /* 0x008fc8000000001a */
[----:B--2---:R-:W-:-:S04]  /*0760*/  FFMA R17, R17, R18, R26 ;  /* 0x0000001211117223 */ /* 0x004fc8000000001a */
[----:B----4-:R-:W-:-:S04]  /*0770*/  FFMA R16, R16, R20, R17 ;  /* 0x0000001410107223 */ /* 0x010fc80000000011 */
[----:B------:R-:W-:Y:S01]  /*0780*/  FFMA R18, R27, R14, R16 ;  /* 0x0000000e1b127223 */ /* 0x000fe20000000010 */
[----:B------:R-:W-:Y:S06]  /*0790*/  @P0 BRA `(.L_x_87) ;  /* 0xfffffffc001c0947 */ /* 0x000fec000383ffff */
.L_x_86:
        /* <DEDUP_REMOVED lines=14> */
[----:B--2---:R-:W-:-:S04]  /*0880*/  IMAD.WIDE R12, R17, 0x4, R12 ;  /* 0x00000004110c7825 */ /* 0x004fc800078e020c */
[C-C-:B---3--:R-:W-:Y:S02]  /*0890*/  IMAD R21, R0.reuse, R8, R7.reuse ;  /* 0x0000000800157224 */ /* 0x148fe400078e0207 */
[----:B----4-:R-:W-:Y:S02]  /*08a0*/  IMAD R25, R0, R16, R7 ;  /* 0x0000001000197224 */ /* 0x010fe400078e0207 */
[----:B-1----:R-:W-:-:S04]  /*08b0*/  IMAD.WIDE R20, R21, 0x4, R14 ;  /* 0x0000000415147825 */ /* 0x002fc800078e020e */
[----:B------:R-:W-:Y:S02]  /*08c0*/  IMAD R27, R0, R26, R7 ;  /* 0x0000001a001b7224 */ /* 0x000fe400078e0207 */
[--C-:B------:R-:W-:Y:S01]  /*08d0*/  IMAD.WIDE R16, R25, 0x4, R14.reuse ;  /* 0x0000000419107825 */ /* 0x100fe200078e020e */
[----:B------:R-:W2:Y:S04]  /*08e0*/  LDG.E R21, desc[UR4][R20.64] ;  /* 0x0000000414157981 */ /* 0x000ea8000c1e1900 */
[----:B------:R-:W2:Y:S01]  /*08f0*/  LDG.E R25, desc[UR4][R12.64] ;  /* 0x000000040c197981 */ /* 0x000ea2000c1e1900 */
[----:B0-----:R-:W-:-:S03]  /*0900*/  IMAD.WIDE R22, R27, 0x4, R14 ;  /* 0x000000041b167825 */ /* 0x001fc600078e020e */
[----:B------:R-:W3:Y:S01]  /*0910*/  LDG.E R16, desc[UR4][R16.64] ;  /* 0x0000000410107981 */ /* 0x000ee2000c1e1900 */
[----:B------:R-:W-:-:S03]  /*0920*/  IMAD R29, R0, R6, R7 ;  /* 0x00000006001d7224 */ /* 0x000fc600078e0207 */
[----:B------:R-:W3:Y:S01]  /*0930*/  LDG.E R27, desc[UR4][R12.64+0x4] ;  /* 0x000004040c1b7981 */ /* 0x000ee2000c1e1900 */
[----:B------:R-:W-:-:S03]  /*0940*/  IMAD.WIDE R14, R29, 0x4, R14 ;  /* 0x000000041d0e7825 */ /* 0x000fc600078e020e */
[----:B------:R-:W4:Y:S04]  /*0950*/  LDG.E R22, desc[UR4][R22.64] ;  /* 0x0000000416167981 */ /* 0x000f28000c1e1900 */
[----:B------:R-:W4:Y:S04]  /*0960*/  LDG.E R29, desc[UR4][R12.64+0x8] ;  /* 0x000008040c1d7981 */ /* 0x000f28000c1e1900 */
[----:B------:R-:W4:Y:S04]  /*0970*/  LDG.E R6, desc[UR4][R12.64+0xc] ;  /* 0x00000c040c067981 */ /* 0x000f28000c1e1900 */
[----:B------:R-:W4:Y:S01]  /*0980*/  LDG.E R15, desc[UR4][R14.64] ;  /* 0x000000040e0f7981 */ /* 0x000f22000c1e1900 */
[----:B------:R-:W-:Y:S01]  /*0990*/  IADD3 R24, PT, PT, R24, 0x4, RZ ;  /* 0x0000000418187810 */ /* 0x000fe20007ffe0ff */
[----:B--2---:R-:W-:-:S04]  /*09a0*/  FFMA R18, R25, R21, R18 ;  /* 0x0000001519127223 */ /* 0x004fc80000000012 */
[----:B---3--:R-:W-:-:S04]  /*09b0*/  FFMA R18, R27, R16, R18 ;  /* 0x000000101b127223 */ /* 0x008fc80000000012 */
[----:B----4-:R-:W-:-:S04]  /*09c0*/  FFMA R18, R29, R22, R18 ;  /* 0x000000161d127223 */ /* 0x010fc80000000012 */
[----:B------:R-:W-:-:S07]  /*09d0*/  FFMA R18, R6, R15, R18 ;  /* 0x0000000f06127223 */ /* 0x000fce0000000012 */
.L_x_88:
        /* <DEDUP_REMOVED lines=8> */
[----:B------:R-:W2:Y:S04]  /*0a60*/  LDC.64 R20, c[0x0][0x3b8] ;  /* 0x0000ee00ff147b82 */ /* 0x000ea80000000a00 */
[----:B------:R-:W-:-:S02]  /*0a70*/  @!P1 IMAD.IADD R23, R9, 0x1, R24 ;  /* 0x0000000109179824 */ /* 0x000fc400078e0218 */
[----:B0-----:R-:W-:Y:S02]  /*0a80*/  @P0 IMAD.WIDE R26, R19, 0x4, R14 ;  /* 0x00000004131a0825 */ /* 0x001fe400078e020e */
[----:B------:R-:W0:Y:S03]  /*0a90*/  @P0 LDC.64 R8, c[0x0][0x3c8] ;  /* 0x0000f200ff080b82 */ /* 0x000e260000000a00 */
[----:B------:R-:W3:Y:S01]  /*0aa0*/  @P0 LDG.E R6, desc[UR4][R26.64] ;  /* 0x000000041a060981 */ /* 0x000ee2000c1e1900 */
[----:B-1----:R-:W-:-:S03]  /*0ab0*/  @!P1 IMAD.WIDE R24, R23, 0x4, R12 ;  /* 0x0000000417189825 */ /* 0x002fc600078e020c */
[----:B------:R-:W4:Y:S01]  /*0ac0*/  @P0 LDG.E R16, desc[UR4][R26.64+0x4] ;  /* 0x000004041a100981 */ /* 0x000f22000c1e1900 */
[----:B------:R-:W1:Y:S03]  /*0ad0*/  LDC.64 R12, c[0x0][0x3b8] ;  /* 0x0000ee00ff0c7b82 */ /* 0x000e660000000a00 */
[----:B------:R-:W4:Y:S01]  /*0ae0*/  @!P1 LDG.E R4, desc[UR4][R24.64] ;  /* 0x0000000418049981 */ /* 0x000f22000c1e1900 */
[----:B--2---:R-:W-:-:S04]  /*0af0*/  @P0 IMAD.WIDE R20, R19, 0x4, R20 ;  /* 0x0000000413140825 */ /* 0x004fc800078e0214 */
[----:B------:R-:W2:Y:S01]  /*0b00*/  @!P1 LDC.64 R14, c[0x0][0x3c8] ;  /* 0x0000f200ff0e9b82 */ /* 0x000ea20000000a00 */
[----:B------:R-:W2:Y:S01]  /*0b10*/  @P0 LDG.E R25, desc[UR4][R20.64] ;  /* 0x0000000414190981 */ /* 0x000ea2000c1e1900 */
[----:B-1----:R-:W-:-:S06]  /*0b20*/  @!P1 IMAD.WIDE R12, R23, 0x4, R12 ;  /* 0x00000004170c9825 */ /* 0x002fcc00078e020c */
[----:B------:R-:W2:Y:S01]  /*0b30*/  @!P1 LDG.E R13, desc[UR4][R12.64] ;  /* 0x000000040c0d9981 */ /* 0x000ea2000c1e1900 */
[C-C-:B---3--:R-:W-:Y:S02]  /*0b40*/  @P0 IMAD R17, R0.reuse, R6, R7.reuse ;  /* 0x0000000600110224 */ /* 0x148fe400078e0207 */
[----:B----4-:R-:W-:Y:S02]  /*0b50*/  @P0 IMAD R29, R0, R16, R7 ;  /* 0x00000010001d0224 */ /* 0x010fe400078e0207 */
[----:B0-----:R-:W-:-:S04]  /*0b60*/  @P0 IMAD.WIDE R16, R17, 0x4, R8 ;  /* 0x0000000411100825 */ /* 0x001fc800078e0208 */
[----:B------:R-:W-:Y:S02]  /*0b70*/  @P0 IMAD.WIDE R8, R29, 0x4, R8 ;  /* 0x000000041d080825 */ /* 0x000fe400078e0208 */
[----:B------:R-:W3:Y:S02]  /*0b80*/  @P0 LDG.E R16, desc[UR4][R16.64] ;  /* 0x0000000410100981 */ /* 0x000ee4000c1e1900 */
[----:B------:R-:W-:Y:S02]  /*0b90*/  @!P1 IMAD R19, R0, R4, R7 ;  /* 0x0000000400139224 */ /* 0x000fe400078e0207 */
[----:B------:R-:W4:Y:S02]  /*0ba0*/  @P0 LDG.E R8, desc[UR4][R8.64] ;  /* 0x0000000408080981 */ /* 0x000f24000c1e1900 */
[----:B--2---:R-:W-:Y:S02]  /*0bb0*/  @!P1 IMAD.WIDE R14, R19, 0x4, R14 ;  /* 0x00000004130e9825 */ /* 0x004fe400078e020e */
[----:B------:R-:W4:Y:S04]  /*0bc0*/  @P0 LDG.E R4, desc[UR4][R20.64+0x4] ;  /* 0x0000040414040981 */ /* 0x000f28000c1e1900 */
[----:B------:R-:W2:Y:S01]  /*0bd0*/  @!P1 LDG.E R14, desc[UR4][R14.64] ;  /* 0x000000040e0e9981 */ /* 0x000ea2000c1e1900 */
[----:B---3--:R-:W-:-:S04]  /*0be0*/  @P0 FFMA R25, R25, R16, R18 ;  /* 0x0000001019190223 */ /* 0x008fc80000000012 */
[----:B----4-:R-:W-:-:S04]  /*0bf0*/  @P0 FFMA R18, R4, R8, R25 ;  /* 0x0000000804120223 */ /* 0x010fc80000000019 */
[----:B--2---:R-:W-:-:S07]  /*0c00*/  @!P1 FFMA R18, R13, R14, R18 ;  /* 0x0000000e0d129223 */ /* 0x004fce0000000012 */
.L_x_85:
[----:B0-----:R-:W-:Y:S02]  /*0c10*/  IABS R13, R11 ;  /* 0x0000000b000d7213 */ /* 0x001fe40000000000 */
[----:B------:R-:W-:Y:S02]  /*0c20*/  IABS R12, R7 ;  /* 0x00000007000c7213 */ /* 0x000fe40000000000 */
[----:B------:R-:W0:Y:S08]  /*0c30*/  I2F.RP R4, R13 ;  /* 0x0000000d00047306 */ /* 0x000e300000209400 */
[----:B0-----:R-:W0:Y:S02]  /*0c40*/  MUFU.RCP R4, R4 ;  /* 0x0000000400047308 */ /* 0x001e240000001000 */
[----:B0-----:R-:W-:-:S06]  /*0c50*/  IADD3 R8, PT, PT, R4, 0xffffffe, RZ ;  /* 0x0ffffffe04087810 */ /* 0x001fcc0007ffe0ff */
[----:B------:R0:W1:Y:S02]  /*0c60*/  F2I.FTZ.U32.TRUNC.NTZ R9, R8 ;  /* 0x0000000800097305 */ /* 0x000064000021f000 */
[----:B0-----:R-:W-:Y:S01]  /*0c70*/  MOV R8, RZ ;  /* 0x000000ff00087202 */ /* 0x001fe20000000f00 */
[----:B-1----:R-:W-:-:S04]  /*0c80*/  IMAD.MOV R6, RZ, RZ, -R9 ;  /* 0x000000ffff067224 */ /* 0x002fc800078e0a09 */
[----:B------:R-:W-:-:S04]  /*0c90*/  IMAD R15, R6, R13, RZ ;  /* 0x0000000d060f7224 */ /* 0x000fc800078e02ff */
[----:B------:R-:W-:-:S06]  /*0ca0*/  IMAD.HI.U32 R9, R9, R15, R8 ;  /* 0x0000000f09097227 */ /* 0x000fcc00078e0008 */
[----:B------:R-:W-:Y:S02]  /*0cb0*/  IMAD.HI.U32 R6, R9, R12, RZ ;  /* 0x0000000c09067227 */ /* 0x000fe400078e00ff */
[----:B------:R-:W0:Y:S02]  /*0cc0*/  LDC.64 R8, c[0x0][0x3c0] ;  /* 0x0000f000ff087b82 */ /* 0x000e240000000a00 */
[----:B------:R-:W-:-:S04]  /*0cd0*/  IMAD.MOV R4, RZ, RZ, -R6 ;  /* 0x000000ffff047224 */ /* 0x000fc800078e0a06 */
[----:B------:R-:W-:-:S05]  /*0ce0*/  IMAD R4, R13, R4, R12 ;  /* 0x000000040d047224 */ /* 0x000fca00078e020c */
[----:B------:R-:W-:-:S13]  /*0cf0*/  ISETP.GT.U32.AND P2, PT, R13, R4, PT ;  /* 0x000000040d00720c */ /* 0x000fda0003f44070 */
[-C--:B------:R-:W-:Y:S01]  /*0d00*/  @!P2 IADD3 R4, PT, PT, R4, -R13.reuse, RZ ;  /* 0x8000000d0404a210 */ /* 0x080fe20007ffe0ff */
[----:B------:R-:W-:Y:S01]  /*0d10*/  @!P2 VIADD R6, R6, 0x1 ;  /* 0x000000010606a836 */ /* 0x000fe20000000000 */
[----:B------:R-:W-:Y:S02]  /*0d20*/  ISETP.NE.AND P2, PT, R11, RZ, PT ;  /* 0x000000ff0b00720c */ /* 0x000fe40003f45270 */
[----:B------:R-:W-:Y:S02]  /*0d30*/  ISETP.GE.U32.AND P0, PT, R4, R13, PT ;  /* 0x0000000d0400720c */ /* 0x000fe40003f06070 */
[----:B------:R-:W-:-:S04]  /*0d40*/  LOP3.LUT R4, R7, R11, RZ, 0x3c, !PT ;  /* 0x0000000b07047212 */ /* 0x000fc800078e3cff */
[----:B------:R-:W-:-:S07]  /*0d50*/  ISETP.GE.AND P1, PT, R4, RZ, PT ;  /* 0x000000ff0400720c */ /* 0x000fce0003f26270 */
[----:B------:R-:W-:-:S06]  /*0d60*/  @P0 IADD3 R6, PT, PT, R6, 0x1, RZ ;  /* 0x0000000106060810 */ /* 0x000fcc0007ffe0ff */
[----:B------:R-:W-:Y:S01]  /*0d70*/  @!P1 IMAD.MOV R6, RZ, RZ, -R6 ;  /* 0x000000ffff069224 */ /* 0x000fe200078e0a06 */
[----:B------:R-:W-:-:S05]  /*0d80*/  @!P2 LOP3.LUT R6, RZ, R11, RZ, 0x33, !PT ;  /* 0x0000000bff06a212 */ /* 0x000fca00078e33ff */
[----:B-----5:R-:W-:-:S04]  /*0d90*/  IMAD R5, R5, R10, R6 ;  /* 0x0000000a05057224 */ /* 0x020fc800078e0206 */
[----:B0-----:R-:W-:Y:S01]  /*0da0*/  IMAD.WIDE R4, R5, 0x4, R8 ;  /* 0x0000000405047825 */ /* 0x001fe200078e0208 */
[----:B------:R-:W-:Y:S01]  /*0db0*/  I2FP.F32.S32 R13, R2 ;  /* 0x00000002000d7245 */ /* 0x000fe20000201400 */
[----:B------:R-:W0:Y:S04]  /*0dc0*/  LDC.64 R8, c[0x0][0x3d0] ;  /* 0x0000f400ff087b82 */ /* 0x000e280000000a00 */
[----:B------:R-:W2:Y:S01]  /*0dd0*/  LDG.E R5, desc[UR4][R4.64] ;  /* 0x0000000404057981 */ /* 0x000ea2000c1e1900 */
[----:B------:R-:W1:Y:S01]  /*0de0*/  MUFU.RCP R6, R13 ;  /* 0x0000000d00067308 */ /* 0x000e620000001000 */
[----:B------:R-:W-:Y:S01]  /*0df0*/  IMAD R3, R0, R3, R7 ;  /* 0x0000000300037224 */ /* 0x000fe200078e0207 */
[----:B------:R-:W-:Y:S01]  /*0e00*/  BSSY.RECONVERGENT B0, `(.L_x_89) ;  /* 0x000000d000007945 */ /* 0x000fe20003800200 */
[----:B-1----:R-:W-:-:S04]  /*0e10*/  FFMA R11, -R13, R6, 1 ;  /* 0x3f8000000d0b7423 */ /* 0x002fc80000000106 */
[----:B------:R-:W-:Y:S01]  /*0e20*/  FFMA R11, R6, R11, R6 ;  /* 0x0000000b060b7223 */ /* 0x000fe20000000006 */
[----:B--2---:R-:W-:Y:S01]  /*0e30*/  FMUL R2, R5, R18 ;  /* 0x0000001205027220 */ /* 0x004fe20000400000 */
[----:B0-----:R-:W-:-:S03]  /*0e40*/  IMAD.WIDE R4, R3, 0x4, R8 ;  /* 0x0000000403047825 */ /* 0x001fc600078e0208 */
[----:B------:R-:W0:Y:S01]  /*0e50*/  FCHK P0, R2, R13 ;  /* 0x0000000d02007302 */ /* 0x000e220000000000 */
[----:B------:R-:W-:-:S04]  /*0e60*/  FFMA R6, R2, R11, RZ ;  /* 0x0000000b02067223 */ /* 0x000fc800000000ff */
[----:B------:R-:W-:-:S04]  /*0e70*/  FFMA R0, -R13, R6, R2 ;  /* 0x000000060d007223 */ /* 0x000fc80000000102 */
[----:B------:R-:W-:Y:S01]  /*0e80*/  FFMA R11, R11, R0, R6 ;  /* 0x000000000b0b7223 */ /* 0x000fe20000000006 */
[----:B0-----:R-:W-:Y:S06]  /*0e90*/  @!P0 BRA `(.L_x_90) ;  /* 0x00000000000c8947 */ /* 0x001fec0003800000 */
[----:B------:R-:W-:-:S07]  /*0ea0*/  MOV R6, 0xec0 ;  /* 0x00000ec000067802 */ /* 0x000fce0000000f00 */
[----:B------:R-:W-:Y:S05]  /*0eb0*/  CALL.REL.NOINC `($__internal_2_$__cuda_sm3x_div_rn_noftz_f32_slowpath) ;  /* 0x0000000000107944 */ /* 0x000fea0003c00000 */
[----:B------:R-:W-:-:S07]  /*0ec0*/  MOV R11, R0 ;  /* 0x00000000000b7202 */ /* 0x000fce0000000f00 */
.L_x_90:
[----:B------:R-:W-:Y:S05]  /*0ed0*/  BSYNC.RECONVERGENT B0 ;  /* 0x0000000000007941 */ /* 0x000fea0003800200 */
.L_x_89:
[----:B------:R-:W-:Y:S01]  /*0ee0*/  REDG.E.ADD.F32.FTZ.RN.STRONG.GPU desc[UR4][R4.64], R11 ;  /* 0x0000000b040079a6 */ /* 0x000fe2000c12f304 */
[----:B------:R-:W-:Y:S05]  /*0ef0*/  EXIT ;  /* 0x000000000000794d */ /* 0x000fea0003800000 */
        .weak           $__internal_2_$__cuda_sm3x_div_rn_noftz_f32_slowpath
        .type           $__internal_2_$__cuda_sm3x_div_rn_noftz_f32_slowpath,@function
        .size           $__internal_2_$__cuda_sm3x_div_rn_noftz_f32_slowpath,(.L_x_154 - $__internal_2_$__cuda_sm3x_div_rn_noftz_f32_slowpath)
$__internal_2_$__cuda_sm3x_div_rn_noftz_f32_slowpath:
[--C-:B------:R-:W-:Y:S01]  /*0f00*/  SHF.R.U32.HI R3, RZ, 0x17, R13.reuse ;  /* 0x00000017ff037819 */ /* 0x100fe2000001160d */
[----:B------:R-:W-:Y:S01]  /*0f10*/  BSSY.RECONVERGENT B1, `(.L_x_91) ;  /* 0x0000065000017945 */ /* 0x000fe20003800200 */
[----:B------:R-:W-:Y:S01]  /*0f20*/  SHF.R.U32.HI R0, RZ, 0x17, R2 ;  /* 0x00000017ff007819 */ /* 0x000fe20000011602 */
[----:B------:R-:W-:Y:S01]  /*0f30*/  IMAD.MOV.U32 R7, RZ, RZ, R13 ;  /* 0x000000ffff077224 */ /* 0x000fe200078e000d */
[----:B------:R-:W-:Y:S02]  /*0f40*/  LOP3.LUT R12, R3, 0xff, RZ, 0xc0, !PT ;  /* 0x000000ff030c7812 */ /* 0x000fe400078ec0ff */
[----:B------:R-:W-:-:S03]  /*0f50*/  LOP3.LUT R10, R0, 0xff, RZ, 0xc0, !PT ;  /* 0x000000ff000a7812 */ /* 0x000fc600078ec0ff */
[----:B------:R-:W-:Y:S01]  /*0f60*/  VIADD R11, R12, 0xffffffff ;  /* 0xffffffff0c0b7836 */ /* 0x000fe20000000000 */
[----:B------:R-:W-:-:S04]  /*0f70*/  IADD3 R9, PT, PT, R10, -0x1, RZ ;  /* 0xffffffff0a097810 */ /* 0x000fc80007ffe0ff */
[----:B------:R-:W-:-:S04]  /*0f80*/  ISETP.GT.U32.AND P0, PT, R11, 0xfd, PT ;  /* 0x000000fd0b00780c */ /* 0x000fc80003f04070 */
[----:B------:R-:W-:-:S13]  /*0f90*/  ISETP.GT.U32.OR P0, PT, R9, 0xfd, P0 ;  /* 0x000000fd0900780c */ /* 0x000fda0000704470 */
[----:B------:R-:W-:Y:S01]  /*0fa0*/  @!P0 MOV R8, RZ ;  /* 0x000000ff00088202 */ /* 0x000fe20000000f00 */
        /* <DEDUP_REMOVED lines=26> */
.L_x_92:
[----:B------:R-:W-:Y:S01]  /*1150*/  LEA R0, R12, 0xc0800000, 0x17 ;  /* 0xc08000000c007811 */ /* 0x000fe200078eb8ff */
[----:B------:R-:W-:Y:S01]  /*1160*/  VIADD R3, R10, 0xffffff81 ;  /* 0xffffff810a037836 */ /* 0x000fe20000000000 */
[----:B------:R-:W-:Y:S02]  /*1170*/  BSSY.RECONVERGENT B2, `(.L_x_97) ;  /* 0x0000035000027945 */ /* 0x000fe40003800200 */
[----:B------:R-:W-:Y:S01]  /*1180*/  IADD3 R7, PT, PT, -R0, R7, RZ ;  /* 0x0000000700077210 */ /* 0x000fe20007ffe1ff */
[C---:B------:R-:W-:Y:S01]  /*1190*/  IMAD R0, R3.reuse, -0x800000, R2 ;  /* 0xff80000003007824 */ /* 0x040fe200078e0202 */
[----:B------:R-:W-:Y:S02]  /*11a0*/  IADD3 R3, PT, PT, R3, 0x7f, -R12 ;  /* 0x0000007f03037810 */ /* 0x000fe40007ffe80c */
[----:B------:R-:W0:Y:S01]  /*11b0*/  MUFU.RCP R9, R7 ;  /* 0x0000000700097308 */ /* 0x000e220000001000 */
[----:B------:R-:W-:Y:S01]  /*11c0*/  FADD.FTZ R11, -R7, -RZ ;  /* 0x800000ff070b7221 */ /* 0x000fe20000010100 */
[----:B------:R-:W-:-:S03]  /*11d0*/  IADD3 R3, PT, PT, R3, R8, RZ ;  /* 0x0000000803037210 */ /* 0x000fc60007ffe0ff */
[----:B0-----:R-:W-:-:S04]  /*11e0*/  FFMA R10, R9, R11, 1 ;  /* 0x3f800000090a7423 */ /* 0x001fc8000000000b */
[----:B------:R-:W-:-:S04]  /*11f0*/  FFMA R13, R9, R10, R9 ;  /* 0x0000000a090d7223 */ /* 0x000fc80000000009 */
[----:B------:R-:W-:-:S04]  /*1200*/  FFMA R2, R0, R13, RZ ;  /* 0x0000000d00027223 */ /* 0x000fc800000000ff */
        /* <DEDUP_REMOVED lines=18> */
[----:B------:R-:W-:Y:S01]  /*1330*/  IADD3 R8, PT, PT, R9, 0x20, RZ ;  /* 0x0000002009087810 */ /* 0x000fe20007ffe0ff */
[-CC-:B------:R-:W-:Y:S01]  /*1340*/  FFMA.RM R3, R13, R11.reuse, R10.reuse ;  /* 0x0000000b0d037223 */ /* 0x180fe2000000400a */
        /* <DEDUP_REMOVED lines=19> */
.L_x_99:
[----:B------:R-:W-:-:S04]  /*1480*/  LOP3.LUT R0, R0, 0x80000000, RZ, 0xc0, !PT ;  /* 0x8000000000007812 */ /* 0x000fc800078ec0ff */
[----:B------:R-:W-:Y:S01]  /*1490*/  LOP3.LUT R0, R0, 0x7f800000, RZ, 0xfc, !PT ;  /* 0x7f80000000007812 */ /* 0x000fe200078efcff */
[----:B------:R-:W-:Y:S06]  /*14a0*/  BRA `(.L_x_100) ;  /* 0x0000000000047947 */ /* 0x000fec0003800000 */
.L_x_98:
[----:B------:R-:W-:-:S07]  /*14b0*/  LEA R0, R3, R0, 0x17 ;  /* 0x0000000003007211 */ /* 0x000fce00078eb8ff */
.L_x_100:
[----:B------:R-:W-:Y:S05]  /*14c0*/  BSYNC.RECONVERGENT B2 ;  /* 0x0000000000027941 */ /* 0x000fea0003800200 */
.L_x_97:
[----:B------:R-:W-:Y:S05]  /*14d0*/  BRA `(.L_x_101) ;  /* 0x0000000000207947 */ /* 0x000fea0003800000 */
.L_x_96:
[----:B------:R-:W-:-:S04]  /*14e0*/  LOP3.LUT R0, R7, 0x80000000, R2, 0x48, !PT ;  /* 0x8000000007007812 */ /* 0x000fc800078e4802 */
[----:B------:R-:W-:Y:S01]  /*14f0*/  LOP3.LUT R0, R0, 0x7f800000, RZ, 0xfc, !PT ;  /* 0x7f80000000007812 */ /* 0x000fe200078efcff */
[----:B------:R-:W-:Y:S06]  /*1500*/  BRA `(.L_x_101) ;  /* 0x0000000000147947 */ /* 0x000fec0003800000 */
.L_x_95:
[----:B------:R-:W-:Y:S01]  /*1510*/  LOP3.LUT R0, R7, 0x80000000, R2, 0x48, !PT ;  /* 0x8000000007007812 */ /* 0x000fe200078e4802 */
[----:B------:R-:W-:Y:S06]  /*1520*/  BRA `(.L_x_101) ;  /* 0x00000000000c7947 */ /* 0x000fec0003800000 */
.L_x_94:
[----:B------:R-:W0:Y:S01]  /*1530*/  MUFU.RSQ R0, -QNAN ;  /* 0xffc0000000007908 */ /* 0x000e220000001400 */
[----:B------:R-:W-:Y:S05]  /*1540*/  BRA `(.L_x_101) ;  /* 0x0000000000047947 */ /* 0x000fea0003800000 */
.L_x_93:
[----:B------:R-:W-:-:S07]  /*1550*/  FADD.FTZ R0, R0, R3 ;  /* 0x0000000300007221 */ /* 0x000fce0000010000 */
.L_x_101:
[----:B------:R-:W-:Y:S05]  /*1560*/  BSYNC.RECONVERGENT B1 ;  /* 0x0000000000017941 */ /* 0x000fea0003800200 */
.L_x_91:
[----:B------:R-:W-:-:S04]  /*1570*/  HFMA2 R7, -RZ, RZ, 0, 0 ;  /* 0x00000000ff077431 */ /* 0x000fc800000001ff */
[----:B0-----:R-:W-:Y:S05]  /*1580*/  RET.REL.NODEC R6 `(_Z30fuzzy_depthwise_conv3d_forwardiiiiiiiPKiS0_S0_PKfS2_S2_Pf) ;  /* 0xffffffe8069c7950 */ /* 0x001fea0003c3ffff */
.L_x_102:
        /* <DEDUP_REMOVED lines=15> */
.L_x_154:


//--------------------- .text._Z25depthwise_filter_backwardiiiiiiPKiS0_S0_PKfS2_Pfii --------------------------
	.section	.text._Z25depthwise_filter_backwardiiiiiiPKiS0_S0_PKfS2_Pfii,"ax",@progbits
	.align	128
        .global         _Z25depthwise_filter_backwardiiiiiiPKiS0_S0_PKfS2_Pfii
        .type           _Z25depthwise_filter_backwardiiiiiiPKiS0_S0_PKfS2_Pfii,@function
        .size           _Z25depthwise_filter_backwardiiiiiiPKiS0_S0_PKfS2_Pfii,(.L_x_155 - _Z25depthwise_filter_backwardiiiiiiPKiS0_S0_PKfS2_Pfii)
        .other          _Z25depthwise_filter_backwardiiiiiiPKiS0_S0_PKfS2_Pfii,@"STO_CUDA_ENTRY STV_DEFAULT"
_Z25depthwise_filter_backwardiiiiiiPKiS0_S0_PKfS2_Pfii:
.text._Z25depthwise_filter_backwardiiiiiiPKiS0_S0_PKfS2_Pfii:
[----:B------:R-:W-:Y:S08]  /*0000*/  LDC R1, c[0x0][0x37c] ;  /* 0x0000df00ff017b82 */ /* 0x000ff00000000800 */
[----:B------:R-:W0:Y:S01]  /*0010*/  LDC.64 R2, c[0x0][0x390] ;  /* 0x0000e400ff027b82 */ /* 0x000e220000000a00 */
[----:B------:R-:W1:Y:S01]  /*0020*/  S2R R5, SR_TID.X ;  /* 0x0000000000057919 */ /* 0x000e620000002100 */
[----:B------:R-:W2:Y:S01]  /*0030*/  LDCU UR4, c[0x0][0x3c8] ;  /* 0x00007900ff0477ac */ /* 0x000ea20008000800 */
[----:B------:R-:W-:Y:S01]  /*0040*/  BSSY.RECONVERGENT B0, `(.L_x_103) ;  /* 0x0000012000007945 */ /* 0x000fe20003800200 */
[----:B--2---:R-:W-:-:S02]  /*0050*/  IMAD.U32 R8, RZ, RZ, UR4 ;  /* 0x00000004ff087e24 */ /* 0x004fc4000f8e00ff */
[----:B0-----:R-:W-:-:S05]  /*0060*/  IMAD R6, R3, R2, RZ ;  /* 0x0000000203067224 */ /* 0x001fca00078e02ff */
[----:B------:R-:W-:-:S04]  /*0070*/  IABS R7, R6 ;  /* 0x0000000600077213 */ /* 0x000fc80000000000 */
[----:B------:R-:W0:Y:S01]  /*0080*/  I2F.RP R0, R7 ;  /* 0x0000000700007306 */ /* 0x000e220000209400 */
[----:B-1----:R-:W-:-:S07]  /*0090*/  ISETP.GE.AND P0, PT, R5, R8, PT ;  /* 0x000000080500720c */ /* 0x002fce0003f06270 */
[----:B0-----:R0:W1:Y:S06]  /*00a0*/  MUFU.RCP R10, R0 ;  /* 0x00000000000a7308 */ /* 0x00106c0000001000 */
[----:B------:R-:W-:Y:S05]  /*00b0*/  @P0 BRA `(.L_x_104) ;  /* 0x0000000000280947 */ /* 0x000fea0003800000 */
[----:B------:R-:W2:Y:S01]  /*00c0*/  S2R R11, SR_CgaCtaId ;  /* 0x00000000000b7919 */ /* 0x000ea20000008800 */
[----:B------:R-:W3:Y:S01]  /*00d0*/  LDC R12, c[0x0][0x360] ;  /* 0x0000d800ff0c7b82 */ /* 0x000ee20000000800 */
[----:B0-----:R-:W-:Y:S01]  /*00e0*/  MOV R0, 0x400 ;  /* 0x0000040000007802 */ /* 0x001fe20000000f00 */
[----:B------:R-:W-:-:S03]  /*00f0*/  IMAD.MOV.U32 R9, RZ, RZ, R5 ;  /* 0x000000ffff097224 */ /* 0x000fc600078e0005 */
[----:B--2---:R-:W-:-:S07]  /*0100*/  LEA R0, R11, R0, 0x18 ;  /* 0x000000000b007211 */ /* 0x004fce00078ec0ff */
.L_x_105:
[----:B------:R-:W-:Y:S02]  /*0110*/  IMAD R4, R9, 0x4, R0 ;  /* 0x0000000409047824 */ /* 0x000fe400078e0200 */
[----:B---3--:R-:W-:-:S03]  /*0120*/  IMAD.IADD R9, R12, 0x1, R9 ;  /* 0x000000010c097824 */ /* 0x008fc600078e0209 */
[----:B------:R2:W-:Y:S02]  /*0130*/  STS [R4], RZ ;  /* 0x000000ff04007388 */ /* 0x0005e40000000800 */
[----:B------:R-:W-:-:S13]  /*0140*/  ISETP.GE.AND P0, PT, R9, R8, PT ;  /* 0x000000080900720c */ /* 0x000fda0003f06270 */
[----:B--2---:R-:W-:Y:S05]  /*0150*/  @!P0 BRA `(.L_x_105) ;  /* 0xfffffffc00ec8947 */ /* 0x004fea000383ffff */
.L_x_104:
[----:B------:R-:W-:Y:S05]  /*0160*/  BSYNC.RECONVERGENT B0 ;  /* 0x0000000000007941 */ /* 0x000fea0003800200 */
.L_x_103:
[----:B------:R-:W2:Y:S01]  /*0170*/  S2UR UR4, SR_CTAID.X ;  /* 0x00000000000479c3 */ /* 0x000ea20000002500 */
[----:B-1----:R-:W-:Y:S01]  /*0180*/  VIADD R10, R10, 0xffffffe ;  /* 0x0ffffffe0a0a7836 */ /* 0x002fe20000000000 */
[----:B------:R-:W-:-:S06]  /*0190*/  IABS R12, R6 ;  /* 0x00000006000c7213 */ /* 0x000fcc0000000000 */
[----:B------:R-:W-:Y:S08]  /*01a0*/  BAR.SYNC.DEFER_BLOCKING 0x0 ;  /* 0x0000000000007b1d */ /* 0x000ff00000010000 */
[----:B------:R-:W2:Y:S01]  /*01b0*/  LDC R4, c[0x0][0x360] ;  /* 0x0000d800ff047b82 */ /* 0x000ea20000000800 */
[----:B------:R1:W0:Y:S01]  /*01c0*/  F2I.FTZ.U32.TRUNC.NTZ R11, R10 ;  /* 0x0000000a000b7305 */ /* 0x000222000021f000 */
[----:B------:R-:W3:Y:S01]  /*01d0*/  LDCU.64 UR6, c[0x0][0x358] ;  /* 0x00006b00ff0677ac */ /* 0x000ee20008000a00 */
[----:B------:R-:W-:Y:S01]  /*01e0*/  BSSY.RECONVERGENT B0, `(.L_x_106) ;  /* 0x0000067000007945 */ /* 0x000fe20003800200 */
[----:B-1----:R-:W-:-:S02]  /*01f0*/  IMAD.MOV.U32 R10, RZ, RZ, RZ ;  /* 0x000000ffff0a7224 */ /* 0x002fc400078e00ff */
[----:B0-----:R-:W-:-:S04]  /*0200*/  IMAD.MOV R0, RZ, RZ, -R11 ;  /* 0x000000ffff007224 */ /* 0x001fc800078e0a0b */
[----:B------:R-:W-:Y:S02]  /*0210*/  IMAD R9, R0, R7, RZ ;  /* 0x0000000700097224 */ /* 0x000fe400078e02ff */
[----:B------:R-:W-:Y:S01]  /*0220*/  IMAD.MOV R0, RZ, RZ, -R12 ;  /* 0x000000ffff007224 */ /* 0x000fe200078e0a0c */
[----:B------:R-:W-:Y:S01]  /*0230*/  LOP3.LUT R12, RZ, R6, RZ, 0x33, !PT ;  /* 0x00000006ff0c7212 */ /* 0x000fe200078e33ff */
[----:B--2---:R-:W-:Y:S01]  /*0240*/  IMAD R15, R4, UR4, R5 ;  /* 0x00000004040f7c24 */ /* 0x004fe2000f8e0205 */
[----:B------:R-:W0:Y:S01]  /*0250*/  LDCU UR4, c[0x0][0x388] ;  /* 0x00007100ff0477ac */ /* 0x000e220008000800 */
[----:B------:R-:W-:-:S03]  /*0260*/  IMAD.HI.U32 R11, R11, R9, R10 ;  /* 0x000000090b0b7227 */ /* 0x000fc600078e000a */
[----:B------:R-:W-:-:S05]  /*0270*/  IABS R14, R15 ;  /* 0x0000000f000e7213 */ /* 0x000fca0000000000 */
[----:B------:R-:W-:-:S04]  /*0280*/  IMAD.HI.U32 R11, R11, R14, RZ ;  /* 0x0000000e0b0b7227 */ /* 0x000fc800078e00ff */
[----:B------:R-:W-:Y:S01]  /*0290*/  IMAD R14, R11, R0, R14 ;  /* 0x000000000b0e7224 */ /* 0x000fe200078e020e */
[----:B------:R-:W-:-:S04]  /*02a0*/  LOP3.LUT R0, R15, R6, RZ, 0x3c, !PT ;  /* 0x000000060f007212 */ /* 0x000fc800078e3cff */
[----:B------:R-:W-:Y:S02]  /*02b0*/  ISETP.GT.U32.AND P2, PT, R7, R14, PT ;  /* 0x0000000e0700720c */ /* 0x000fe40003f44070 */
[----:B------:R-:W-:-:S11]  /*02c0*/  ISETP.GE.AND P0, PT, R0, RZ, PT ;  /* 0x000000ff0000720c */ /* 0x000fd60003f06270 */
[----:B------:R-:W-:Y:S02]  /*02d0*/  @!P2 IMAD.IADD R14, R14, 0x1, -R7 ;  /* 0x000000010e0ea824 */ /* 0x000fe400078e0a07 */
[----:B------:R-:W-:-:S03]  /*02e0*/  @!P2 VIADD R11, R11, 0x1 ;  /* 0x000000010b0ba836 */ /* 0x000fc60000000000 */
[----:B------:R-:W-:-:S13]  /*02f0*/  ISETP.GE.U32.AND P1, PT, R14, R7, PT ;  /* 0x000000070e00720c */ /* 0x000fda0003f26070 */
[----:B------:R-:W-:Y:S01]  /*0300*/  @P1 VIADD R11, R11, 0x1 ;  /* 0x000000010b0b1836 */ /* 0x000fe20000000000 */
[----:B------:R-:W-:-:S03]  /*0310*/  ISETP.NE.AND P1, PT, R6, RZ, PT ;  /* 0x000000ff0600720c */ /* 0x000fc60003f25270 */
[----:B------:R-:W-:-:S05]  /*0320*/  @!P0 IMAD.MOV R11, RZ, RZ, -R11 ;  /* 0x000000ffff0b8224 */ /* 0x000fca00078e0a0b */
[----:B------:R-:W-:-:S04]  /*0330*/  SEL R0, R12, R11, !P1 ;  /* 0x0000000b0c007207 */ /* 0x000fc80004800000 */
[----:B0-----:R-:W-:-:S13]  /*0340*/  ISETP.GE.AND P0, PT, R0, UR4, PT ;  /* 0x0000000400007c0c */ /* 0x001fda000bf06270 */
[----:B---3--:R-:W-:Y:S05]  /*0350*/  @P0 BRA `(.L_x_107) ;  /* 0x00000004003c0947 */ /* 0x008fea0003800000 */
[----:B------:R-:W0:Y:S01]  /*0360*/  LDC.64 R16, c[0x0][0x3a0] ;  /* 0x0000e800ff107b82 */ /* 0x000e220000000a00 */
[----:B------:R-:W-:-:S05]  /*0370*/  SHF.L.U32 R9, R0, 0x1, RZ ;  /* 0x0000000100097819 */ /* 0x000fca00000006ff */
[----:B0-----:R-:W-:-:S05]  /*0380*/  IMAD.WIDE R16, R9, 0x4, R16 ;  /* 0x0000000409107825 */ /* 0x001fca00078e0210 */
[----:B------:R-:W2:Y:S04]  /*0390*/  LDG.E R11, desc[UR6][R16.64] ;  /* 0x00000006100b7981 */ /* 0x000ea8000c1e1900 */
[----:B------:R0:W3:Y:S01]  /*03a0*/  LDG.E R13, desc[UR6][R16.64+0x4] ;  /* 0x00000406100d7981 */ /* 0x0000e2000c1e1900 */
[----:B------:R-:W-:Y:S02]  /*03b0*/  IABS R10, R3 ;  /* 0x00000003000a7213 */ /* 0x000fe40000000000 */
[----:B------:R-:W-:Y:S02]  /*03c0*/  ISETP.GE.AND P2, PT, R15, RZ, PT ;  /* 0x000000ff0f00720c */ /* 0x000fe40003f46270 */
[----:B------:R-:W1:Y:S01]  /*03d0*/  I2F.RP R18, R10 ;  /* 0x0000000a00127306 */ /* 0x000e620000209400 */
[-C--:B------:R-:W-:Y:S01]  /*03e0*/  ISETP.GT.U32.AND P0, PT, R7, R14.reuse, PT ;  /* 0x0000000e0700720c */ /* 0x080fe20003f04070 */
[----:B------:R-:W-:Y:S01]  /*03f0*/  IMAD.IADD R7, R14, 0x1, -R7 ;  /* 0x000000010e077824 */ /* 0x000fe200078e0a07 */
[----:B0-----:R-:W2:Y:S04]  /*0400*/  LDC.64 R16, c[0x0][0x398] ;  /* 0x0000e600ff107b82 */ /* 0x001ea80000000a00 */
[----:B------:R-:W-:-:S05]  /*0410*/  SEL R7, R7, R14, !P0 ;  /* 0x0000000e07077207 */ /* 0x000fca0004000000 */
[----:B------:R-:W-:Y:S01]  /*0420*/  @!P2 IMAD.MOV R7, RZ, RZ, -R7 ;  /* 0x000000ffff07a224 */ /* 0x000fe200078e0a07 */
[----:B-1----:R-:W0:Y:S04]  /*0430*/  MUFU.RCP R18, R18 ;  /* 0x0000001200127308 */ /* 0x002e280000001000 */
[----:B------:R-:W-:-:S04]  /*0440*/  SEL R7, R12, R7, !P1 ;  /* 0x000000070c077207 */ /* 0x000fc80004800000 */
[----:B------:R-:W-:Y:S01]  /*0450*/  IABS R12, R7 ;  /* 0x00000007000c7213 */ /* 0x000fe20000000000 */
[----:B0-----:R-:W-:-:S04]  /*0460*/  VIADD R8, R18, 0xffffffe ;  /* 0x0ffffffe12087836 */ /* 0x001fc80000000000 */
[----:B------:R0:W1:Y:S02]  /*0470*/  F2I.FTZ.U32.TRUNC.NTZ R9, R8 ;  /* 0x0000000800097305 */ /* 0x000064000021f000 */
[----:B0-----:R-:W-:Y:S02]  /*0480*/  IMAD.MOV.U32 R8, RZ, RZ, RZ ;  /* 0x000000ffff087224 */ /* 0x001fe400078e00ff */
[----:B-1----:R-:W-:-:S04]  /*0490*/  IMAD.MOV R15, RZ, RZ, -R9 ;  /* 0x000000ffff0f7224 */ /* 0x002fc800078e0a09 */
[----:B------:R-:W-:-:S04]  /*04a0*/  IMAD R15, R15, R10, RZ ;  /* 0x0000000a0f0f7224 */ /* 0x000fc800078e02ff */
[----:B------:R-:W-:Y:S02]  /*04b0*/  IMAD.HI.U32 R8, R9, R15, R8 ;  /* 0x0000000f09087227 */ /* 0x000fe400078e0008 */
[----:B------:R-:W0:Y:S02]  /*04c0*/  LDC.64 R14, c[0x0][0x3b8] ;  /* 0x0000ee00ff0e7b82 */ /* 0x000e240000000a00 */
[----:B------:R-:W-:-:S04]  /*04d0*/  IMAD.MOV.U32 R9, RZ, RZ, R12 ;  /* 0x000000ffff097224 */ /* 0x000fc800078e000c */
[----:B------:R-:W-:-:S04]  /*04e0*/  IMAD.HI.U32 R12, R8, R9, RZ ;  /* 0x00000009080c7227 */ /* 0x000fc800078e00ff */
[----:B------:R-:W-:-:S04]  /*04f0*/  IMAD.MOV R8, RZ, RZ, -R12 ;  /* 0x000000ffff087224 */ /* 0x000fc800078e0a0c */
        /* <DEDUP_REMOVED lines=9> */
[----:B------:R-:W-:-:S05]  /*0590*/  @P0 IADD3 R12, PT, PT, R12, 0x1, RZ ;  /* 0x000000010c0c0810 */ /* 0x000fca0007ffe0ff */
[----:B------:R-:W-:Y:S01]  /*05a0*/  @!P1 IMAD.MOV R12, RZ, RZ, -R12 ;  /* 0x000000ffff0c9224 */ /* 0x000fe200078e0a0c */
[----:B------:R-:W-:Y:S01]  /*05b0*/  @!P2 LOP3.LUT R12, RZ, R3, RZ, 0x33, !PT ;  /* 0x00000003ff0ca212 */ /* 0x000fe200078e33ff */
[----:B--2---:R-:W-:Y:S02]  /*05c0*/  IMAD.WIDE R18, R11, 0x4, R16 ;  /* 0x000000040b127825 */ /* 0x004fe400078e0210 */
[----:B------:R-:W2:Y:S04]  /*05d0*/  LDC.64 R16, c[0x0][0x3a8] ;  /* 0x0000ea00ff107b82 */ /* 0x000ea80000000a00 */
[----:B------:R-:W4:Y:S01]  /*05e0*/  LDG.E R18, desc[UR6][R18.64] ;  /* 0x0000000612127981 */ /* 0x000f22000c1e1900 */
[----:B------:R-:W-:Y:S02]  /*05f0*/  IMAD R11, R6, R11, R7 ;  /* 0x0000000b060b7224 */ /* 0x000fe400078e0207 */
[----:B---3--:R-:W-:-:S02]  /*0600*/  IMAD R13, R13, R2, R12 ;  /* 0x000000020d0d7224 */ /* 0x008fc400078e020c */
[----:B0-----:R-:W-:-:S04]  /*0610*/  IMAD.WIDE R14, R11, 0x4, R14 ;  /* 0x000000040b0e7825 */ /* 0x001fc800078e020e */
[----:B-1----:R-:W-:Y:S02]  /*0620*/  IMAD.WIDE R8, R13, 0x4, R8 ;  /* 0x000000040d087825 */ /* 0x002fe400078e0208 */
[----:B------:R-:W3:Y:S04]  /*0630*/  LDG.E R14, desc[UR6][R14.64] ;  /* 0x000000060e0e7981 */ /* 0x000ee8000c1e1900 */
[----:B------:R-:W3:Y:S01]  /*0640*/  LDG.E R9, desc[UR6][R8.64] ;  /* 0x0000000608097981 */ /* 0x000ee2000c1e1900 */
[----:B--2---:R-:W-:-:S06]  /*0650*/  IMAD.WIDE R16, R0, 0x4, R16 ;  /* 0x0000000400107825 */ /* 0x004fcc00078e0210 */
[----:B------:R-:W2:Y:S01]  /*0660*/  LDG.E R16, desc[UR6][R16.64] ;  /* 0x0000000610107981 */ /* 0x000ea2000c1e1900 */
[----:B------:R-:W-:Y:S01]  /*0670*/  BSSY.RECONVERGENT B1, `(.L_x_108) ;  /* 0x000000f000017945 */ /* 0x000fe20003800200 */
[----:B----4-:R-:W-:-:S04]  /*0680*/  I2FP.F32.S32 R11, R18 ;  /* 0x00000012000b7245 */ /* 0x010fc80000201400 */
[----:B------:R-:W0:Y:S01]  /*0690*/  MUFU.RCP R2, R11 ;  /* 0x0000000b00027308 */ /* 0x000e220000001000 */
[----:B---3--:R-:W-:-:S07]  /*06a0*/  FMUL R0, R14, R9 ;  /* 0x000000090e007220 */ /* 0x008fce0000400000 */
[----:B------:R-:W1:Y:S01]  /*06b0*/  FCHK P0, R0, R11 ;  /* 0x0000000b00007302 */ /* 0x000e620000000000 */
[----:B0-----:R-:W-:-:S04]  /*06c0*/  FFMA R3, -R11, R2, 1 ;  /* 0x3f8000000b037423 */ /* 0x001fc80000000102 */
[----:B------:R-:W-:Y:S01]  /*06d0*/  FFMA R3, R2, R3, R2 ;  /* 0x0000000302037223 */ /* 0x000fe20000000002 */
[----:B--2---:R-:W-:-:S03]  /*06e0*/  IMAD R6, R6, R16, R7 ;  /* 0x0000001006067224 */ /* 0x004fc600078e0207 */
[----:B------:R-:W-:-:S04]  /*06f0*/  FFMA R2, R0, R3, RZ ;  /* 0x0000000300027223 */ /* 0x000fc800000000ff */
[----:B------:R-:W-:-:S04]  /*0700*/  FFMA R10, -R11, R2, R0 ;  /* 0x000000020b0a7223 */ /* 0x000fc80000000100 */
[----:B------:R-:W-:Y:S01]  /*0710*/  FFMA R3, R3, R10, R2 ;  /* 0x0000000a03037223 */ /* 0x000fe20000000002 */
[----:B-1----:R-:W-:Y:S06]  /*0720*/  @!P0 BRA `(.L_x_109) ;  /* 0x00000000000c8947 */ /* 0x002fec0003800000 */
[----:B------:R-:W-:-:S07]  /*0730*/  MOV R2, 0x750 ;  /* 0x0000075000027802 */ /* 0x000fce0000000f00 */
[----:B------:R-:W-:Y:S05]  /*0740*/  CALL.REL.NOINC `($__internal_3_$__cuda_sm3x_div_rn_noftz_f32_slowpath) ;  /* 0x0000000000887944 */ /* 0x000fea0003c00000 */
[----:B------:R-:W-:-:S07]  /*0750*/  IMAD.MOV.U32 R3, RZ, RZ, R0 ;  /* 0x000000ffff037224 */ /* 0x000fce00078e0000 */
.L_x_109:
[----:B------:R-:W-:Y:S05]  /*0760*/  BSYNC.RECONVERGENT B1 ;  /* 0x0000000000017941 */ /* 0x000fea0003800200 */
.L_x_108:
[----:B------:R-:W0:Y:S02]  /*0770*/  LDC.64 R8, c[0x0][0x3c8] ;  /* 0x0000f200ff087b82 */ /* 0x000e240000000a00 */
[----:B0-----:R-:W-:-:S05]  /*0780*/  IMAD.IADD R7, R8, 0x1, R9 ;  /* 0x0000000108077824 */ /* 0x001fca00078e0209 */
[----:B------:R-:W-:-:S04]  /*0790*/  ISETP.GE.AND P0, PT, R6, R7, PT ;  /* 0x000000070600720c */ /* 0x000fc80003f06270 */
[----:B------:R-:W-:-:S13]  /*07a0*/  ISETP.LT.OR P0, PT, R6, R9, P0 ;  /* 0x000000090600720c */ /* 0x000fda0000701670 */
[----:B------:R-:W-:Y:S05]  /*07b0*/  @P0 BRA `(.L_x_107) ;  /* 0x0000000000240947 */ /* 0x000fea0003800000 */
[----:B------:R-:W0:Y:S01]  /*07c0*/  S2UR UR5, SR_CgaCtaId ;  /* 0x00000000000579c3 */ /* 0x000e220000008800 */
[----:B------:R-:W-:Y:S01]  /*07d0*/  UMOV UR4, 0x400 ;  /* 0x0000040000047882 */ /* 0x000fe20000000000 */
[----:B------:R-:W-:Y:S01]  /*07e0*/  IMAD.IADD R6, R6, 0x1, -R9 ;  /* 0x0000000106067824 */ /* 0x000fe200078e0a09 */
[----:B0-----:R-:W-:-:S06]  /*07f0*/  ULEA UR4, UR5, UR4, 0x18 ;  /* 0x0000000405047291 */ /* 0x001fcc000f8ec0ff */
[----:B------:R-:W-:-:S07]  /*0800*/  LEA R0, R6, UR4, 0x2 ;  /* 0x0000000406007c11 */ /* 0x000fce000f8e10ff */
.L_x_110:
[----:B------:R-:W0:Y:S02]  /*0810*/  LDS R6, [R0] ;  /* 0x0000000000067984 */ /* 0x000e240000000800 */
[----:B0-----:R-:W-:-:S05]  /*0820*/  FADD R7, R3, R6 ;  /* 0x0000000603077221 */ /* 0x001fca0000000000 */
[----:B------:R-:W0:Y:S02]  /*0830*/  ATOMS.CAST.SPIN P0, [R0], R6, R7 ;  /* 0x000000060000758d */ /* 0x000e240001800007 */
[----:B0-----:R-:W-:Y:S05]  /*0840*/  @!P0 BRA `(.L_x_110) ;  /* 0xfffffffc00f08947 */ /* 0x001fea000383ffff */
.L_x_107:
[----:B------:R-:W-:Y:S05]  /*0850*/  BSYNC.RECONVERGENT B0 ;  /* 0x0000000000007941 */ /* 0x000fea0003800200 */
.L_x_106:
[----:B------:R-:W-:Y:S01]  /*0860*/  BAR.SYNC.DEFER_BLOCKING 0x0 ;  /* 0x0000000000007b1d */ /* 0x000fe20000010000 */
[----:B------:R-:W-:-:S13]  /*0870*/  ISETP.GE.AND P0, PT, R5, R8, PT ;  /* 0x000000080500720c */ /* 0x000fda0003f06270 */
[----:B------:R-:W-:Y:S05]  /*0880*/  @P0 EXIT ;  /* 0x000000000000094d */ /* 0x000fea0003800000 */
[----:B------:R-:W0:Y:S01]  /*0890*/  S2UR UR5, SR_CgaCtaId ;  /* 0x00000000000579c3 */ /* 0x000e220000008800 */
[----:B------:R-:W-:Y:S01]  /*08a0*/  UMOV UR4, 0x400 ;  /* 0x0000040000047882 */ /* 0x000fe20000000000 */
[----:B------:R-:W1:Y:S06]  /*08b0*/  LDCU UR8, c[0x0][0x3cc] ;  /* 0x00007980ff0877ac */ /* 0x000e6c0008000800 */
[----:B------:R-:W2:Y:S01]  /*08c0*/  LDC.64 R6, c[0x0][0x3c0] ;  /* 0x0000f000ff067b82 */ /* 0x000ea20000000a00 */
[----:B01----:R-:W-:-:S12]  /*08d0*/  ULEA UR4, UR5, UR4, 0x18 ;  /* 0x0000000405047291 */ /* 0x003fd8000f8ec0ff */
.L_x_111:
[C---:B------:R-:W-:Y:S01]  /*08e0*/  LEA R0, R5.reuse, UR4, 0x2 ;  /* 0x0000000405007c11 */ /* 0x040fe2000f8e10ff */
[----:B0-----:R-:W-:-:S04]  /*08f0*/  VIADD R3, R5, UR8 ;  /* 0x0000000805037c36 */ /* 0x001fc80008000000 */
[----:B------:R-:W0:Y:S01]  /*0900*/  LDS R9, [R0] ;  /* 0x0000000000097984 */ /* 0x000e220000000800 */
[----:B------:R-:W-:Y:S02]  /*0910*/  IMAD.IADD R5, R4, 0x1, R5 ;  /* 0x0000000104057824 */ /* 0x000fe400078e0205 */
[----:B--2---:R-:W-:-:S03]  /*0920*/  IMAD.WIDE R2, R3, 0x4, R6 ;  /* 0x0000000403027825 */ /* 0x004fc600078e0206 */
[----:B------:R-:W-:Y:S02]  /*0930*/  ISETP.GE.AND P0, PT, R5, R8, PT ;  /* 0x000000080500720c */ /* 0x000fe40003f06270 */
[----:B0-----:R0:W-:Y:S11]  /*0940*/  REDG.E.ADD.F32.FTZ.RN.STRONG.GPU desc[UR6][R2.64], R9 ;  /* 0x00000009020079a6 */ /* 0x0011f6000c12f306 */
[----:B------:R-:W-:Y:S05]  /*0950*/  @!P0 BRA `(.L_x_111) ;  /* 0xfffffffc00e08947 */ /* 0x000fea000383ffff */
[----:B------:R-:W-:Y:S05]  /*0960*/  EXIT ;  /* 0x000000000000794d */ /* 0x000fea0003800000 */
        .weak           $__internal_3_$__cuda_sm3x_div_rn_noftz_f32_slowpath
        .type           $__internal_3_$__cuda_sm3x_div_rn_noftz_f32_slowpath,@function
        .size           $__internal_3_$__cuda_sm3x_div_rn_noftz_f32_slowpath,(.L_x_155 - $__internal_3_$__cuda_sm3x_div_rn_noftz_f32_slowpath)
$__internal_3_$__cuda_sm3x_div_rn_noftz_f32_slowpath:
[--C-:B------:R-:W-:Y:S01]  /*0970*/  SHF.R.U32.HI R7, RZ, 0x17, R11.reuse ;  /* 0x00000017ff077819 */ /* 0x100fe2000001160b */
[----:B------:R-:W-:Y:S01]  /*0980*/  BSSY.RECONVERGENT B2, `(.L_x_112) ;  /* 0x0000065000027945 */ /* 0x000fe20003800200 */
[----:B------:R-:W-:Y:S01]  /*0990*/  SHF.R.U32.HI R3, RZ, 0x17, R0 ;  /* 0x00000017ff037819 */ /* 0x000fe20000011600 */
[----:B------:R-:W-:Y:S01]  /*09a0*/  IMAD.MOV.U32 R9, RZ, RZ, R11 ;  /* 0x000000ffff097224 */ /* 0x000fe200078e000b */
[----:B------:R-:W-:Y:S02]  /*09b0*/  LOP3.LUT R14, R7, 0xff, RZ, 0xc0, !PT ;  /* 0x000000ff070e7812 */ /* 0x000fe400078ec0ff */
[----:B------:R-:W-:Y:S02]  /*09c0*/  LOP3.LUT R12, R3, 0xff, RZ, 0xc0, !PT ;  /* 0x000000ff030c7812 */ /* 0x000fe400078ec0ff */
[----:B------:R-:W-:Y:S01]  /*09d0*/  MOV R8, R0 ;  /* 0x0000000000087202 */ /* 0x000fe20000000f00 */
        /* <DEDUP_REMOVED lines=8> */
[----:B------:R-:W-:-:S04]  /*0a60*/  FSETP.GTU.FTZ.AND P1, PT, |R11|, +INF , PT ;  /* 0x7f8000000b00780b */ /* 0x000fc80003f3c200 */
        /* <DEDUP_REMOVED lines=19> */
[----:B------:R-:W-:Y:S02]  /*0ba0*/  @!P1 FFMA R9, R3, 1.84467440737095516160e+19, RZ ;  /* 0x5f80000003099823 */ /* 0x000fe400000000ff */
[----:B------:R-:W-:-:S07]  /*0bb0*/  @!P1 VIADD R7, R7, 0x40 ;  /* 0x0000004007079836 */ /* 0x000fce0000000000 */
.L_x_113:
        /* <DEDUP_REMOVED lines=17> */
[----:B------:R-:W-:-:S05]  /*0cd0*/  LOP3.LUT R3, R3, 0xff, RZ, 0xc0, !PT ;  /* 0x000000ff03037812 */ /* 0x000fca00078ec0ff */
[----:B------:R-:W-:-:S04]  /*0ce0*/  IMAD.IADD R9, R3, 0x1, R8 ;  /* 0x0000000103097824 */ /* 0x000fc800078e0208 */
        /* <DEDUP_REMOVED lines=11> */
[-CC-:B------:R-:W-:Y:S01]  /*0da0*/  FFMA.RM R8, R15, R11.reuse, R10.reuse ;  /* 0x0000000b0f087223 */ /* 0x180fe2000000400a */
[C---:B------:R-:W-:Y:S02]  /*0db0*/  ISETP.NE.AND P2, PT, R9.reuse, RZ, PT ;  /* 0x000000ff0900720c */ /* 0x040fe40003f45270 */
[----:B------:R-:W-:Y:S02]  /*0dc0*/  ISETP.NE.AND P1, PT, R9, RZ, PT ;  /* 0x000000ff0900720c */ /* 0x000fe40003f25270 */
[----:B------:R-:W-:Y:S01]  /*0dd0*/  LOP3.LUT R7, R3, 0x7fffff, RZ, 0xc0, !PT ;  /* 0x007fffff03077812 */ /* 0x000fe200078ec0ff */
[----:B------:R-:W-:Y:S01]  /*0de0*/  FFMA.RP R3, R15, R11, R10 ;  /* 0x0000000b0f037223 */ /* 0x000fe2000000800a */
[----:B------:R-:W-:Y:S02]  /*0df0*/  VIADD R10, R9, 0x20 ;  /* 0x00000020090a7836 */ /* 0x000fe40000000000 */
[----:B------:R-:W-:Y:S01]  /*0e00*/  LOP3.LUT R7, R7, 0x800000, RZ, 0xfc, !PT ;  /* 0x0080000007077812 */ /* 0x000fe200078efcff */
[----:B------:R-:W-:Y:S01]  /*0e10*/  IMAD.MOV R9, RZ, RZ, -R9 ;  /* 0x000000ffff097224 */ /* 0x000fe200078e0a09 */
[----:B------:R-:W-:-:S02]  /*0e20*/  FSETP.NEU.FTZ.AND P0, PT, R3, R8, PT ;  /* 0x000000080300720b */ /* 0x000fc40003f1d000 */
[----:B------:R-:W-:Y:S02]  /*0e30*/  SHF.L.U32 R10, R7, R10, RZ ;  /* 0x0000000a070a7219 */ /* 0x000fe400000006ff */
[----:B------:R-:W-:Y:S02]  /*0e40*/  SEL R8, R9, RZ, P2 ;  /* 0x000000ff09087207 */ /* 0x000fe40001000000 */
[----:B------:R-:W-:Y:S02]  /*0e50*/  ISETP.NE.AND P1, PT, R10, RZ, P1 ;  /* 0x000000ff0a00720c */ /* 0x000fe40000f25270 */
[----:B------:R-:W-:Y:S02]  /*0e60*/  SHF.R.U32.HI R8, RZ, R8, R7 ;  /* 0x00000008ff087219 */ /* 0x000fe40000011607 */
[----:B------:R-:W-:Y:S02]  /*0e70*/  PLOP3.LUT P0, PT, P0, P1, PT, 0xf8, 0x8f ;  /* 0x00000000008f781c */ /* 0x000fe40000703f70 */
[----:B------:R-:W-:-:S02]  /*0e80*/  SHF.R.U32.HI R10, RZ, 0x1, R8 ;  /* 0x00000001ff0a7819 */ /* 0x000fc40000011608 */
[----:B------:R-:W-:-:S04]  /*0e90*/  SEL R3, RZ, 0x1, !P0 ;  /* 0x00000001ff037807 */ /* 0x000fc80004000000 */
[----:B------:R-:W-:-:S04]  /*0ea0*/  LOP3.LUT R3, R3, 0x1, R10, 0xf8, !PT ;  /* 0x0000000103037812 */ /* 0x000fc800078ef80a */
[----:B------:R-:W-:-:S05]  /*0eb0*/  LOP3.LUT R3, R3, R8, RZ, 0xc0, !PT ;  /* 0x0000000803037212 */ /* 0x000fca00078ec0ff */
[----:B------:R-:W-:-:S05]  /*0ec0*/  IMAD.IADD R3, R10, 0x1, R3 ;  /* 0x000000010a037824 */ /* 0x000fca00078e0203 */
[----:B------:R-:W-:Y:S01]  /*0ed0*/  LOP3.LUT R0, R3, R0, RZ, 0xfc, !PT ;  /* 0x0000000003007212 */ /* 0x000fe200078efcff */
[----:B------:R-:W-:Y:S06]  /*0ee0*/  BRA `(.L_x_121) ;  /* 0x0000000000107947 */ /* 0x000fec0003800000 */
.L_x_120:
[----:B------:R-:W-:-:S04]  /*0ef0*/  LOP3.LUT R0, R0, 0x80000000, RZ, 0xc0, !PT ;  /* 0x8000000000007812 */ /* 0x000fc800078ec0ff */
[----:B------:R-:W-:Y:S01]  /*0f00*/  LOP3.LUT R0, R0, 0x7f800000, RZ, 0xfc, !PT ;  /* 0x7f80000000007812 */ /* 0x000fe200078efcff */
[----:B------:R-:W-:Y:S06]  /*0f10*/  BRA `(.L_x_121) ;  /* 0x0000000000047947 */ /* 0x000fec0003800000 */
.L_x_119:
[----:B------:R-:W-:-:S07]  /*0f20*/  IMAD R0, R8, 0x800000, R0 ;  /* 0x0080000008007824 */ /* 0x000fce00078e0200 */
.L_x_121:
[----:B------:R-:W-:Y:S05]  /*0f30*/  BSYNC.RECONVERGENT B3 ;  /* 0x0000000000037941 */ /* 0x000fea0003800200 */
.L_x_118:
[----:B------:R-:W-:Y:S05]  /*0f40*/  BRA `(.L_x_122) ;  /* 0x0000000000207947 */ /* 0x000fea0003800000 */
.L_x_117:
[----:B------:R-:W-:-:S04]  /*0f50*/  LOP3.LUT R0, R9, 0x80000000, R8, 0x48, !PT ;  /* 0x8000000009007812 */ /* 0x000fc800078e4808 */
[----:B------:R-:W-:Y:S01]  /*0f60*/  LOP3.LUT R0, R0, 0x7f800000, RZ, 0xfc, !PT ;  /* 0x7f80000000007812 */ /* 0x000fe200078efcff */
[----:B------:R-:W-:Y:S06]  /*0f70*/  BRA `(.L_x_122) ;  /* 0x0000000000147947 */ /* 0x000fec0003800000 */
.L_x_116:
[----:B------:R-:W-:Y:S01]  /*0f80*/  LOP3.LUT R0, R9, 0x80000000, R8, 0x48, !PT ;  /* 0x8000000009007812 */ /* 0x000fe200078e4808 */
[----:B------:R-:W-:Y:S06]  /*0f90*/  BRA `(.L_x_122) ;  /* 0x00000000000c7947 */ /* 0x000fec0003800000 */
.L_x_115:
[----:B------:R-:W0:Y:S01]  /*0fa0*/  MUFU.RSQ R0, -QNAN ;  /* 0xffc0000000007908 */ /* 0x000e220000001400 */
[----:B------:R-:W-:Y:S05]  /*0fb0*/  BRA `(.L_x_122) ;  /* 0x0000000000047947 */ /* 0x000fea0003800000 */
.L_x_114:
[----:B------:R-:W-:-:S07]  /*0fc0*/  FADD.FTZ R0, R0, R3 ;  /* 0x0000000300007221 */ /* 0x000fce0000010000 */
.L_x_122:
[----:B------:R-:W-:Y:S05]  /*0fd0*/  BSYNC.RECONVERGENT B2 ;  /* 0x0000000000027941 */ /* 0x000fea0003800200 */
.L_x_112:
[----:B------:R-:W-:-:S04]  /*0fe0*/  IMAD.MOV.U32 R3, RZ, RZ, 0x0 ;  /* 0x00000000ff037424 */ /* 0x000fc800078e00ff */
[----:B0-----:R-:W-:Y:S05]  /*0ff0*/  RET.REL.NODEC R2 `(_Z25depthwise_filter_backwardiiiiiiPKiS0_S0_PKfS2_Pfii) ;  /* 0xfffffff002007950 */ /* 0x001fea0003c3ffff */
.L_x_123:
        /* <DEDUP_REMOVED lines=16> */
.L_x_155:


//--------------------- .text._Z24depthwise_input_backwardiiiiiiPKiS0_S0_PKfS2_S2_Pf --------------------------
	.section	.text._Z24depthwise_input_backwardiiiiiiPKiS0_S0_PKfS2_S2_Pf,"ax",@progbits
	.align	128
        .global         _Z24depthwise_input_backwardiiiiiiPKiS0_S0_PKfS2_S2_Pf
        .type           _Z24depthwise_input_backwardiiiiiiPKiS0_S0_PKfS2_S2_Pf,@function
        .size           _Z24depthwise_input_backwardiiiiiiPKiS0_S0_PKfS2_S2_Pf,(.L_x_156 - _Z24depthwise_input_backwardiiiiiiPKiS0_S0_PKfS2_S2_Pf)
        .other          _Z24depthwise_input_backwardiiiiiiPKiS0_S0_PKfS2_S2_Pf,@"STO_CUDA_ENTRY STV_DEFAULT"
_Z24depthwise_input_backwardiiiiiiPKiS0_S0_PKfS2_S2_Pf:
.text._Z24depthwise_input_backwardiiiiiiPKiS0_S0_PKfS2_S2_Pf:
        /* <DEDUP_REMOVED lines=14> */
[----:B0-----:R-:W-:Y:S01]  /*00e0*/  VIADD R4, R6, 0xffffffe ;  /* 0x0ffffffe06047836 */ /* 0x001fe20000000000 */
[----:B------:R-:W-:-:S05]  /*00f0*/  IABS R6, R7 ;  /* 0x0000000700067213 */ /* 0x000fca0000000000 */
[----:B------:R0:W2:Y:S02]  /*0100*/  F2I.FTZ.U32.TRUNC.NTZ R5, R4 ;  /* 0x0000000400057305 */ /* 0x0000a4000021f000 */
[----:B0-----:R-:W-:Y:S02]  /*0110*/  IMAD.MOV.U32 R4, RZ, RZ, RZ ;  /* 0x000000ffff047224 */ /* 0x001fe400078e00ff */
        /* <DEDUP_REMOVED lines=8> */
[----:B------:R-:W-:Y:S02]  /*01a0*/  @!P2 IMAD.IADD R13, R13, 0x1, -R0 ;  /* 0x000000010d0da824 */ /* 0x000fe400078e0a00 */
[----:B------:R-:W-:-:S03]  /*01b0*/  @!P2 VIADD R5, R5, 0x1 ;  /* 0x000000010505a836 */ /* 0x000fc60000000000 */
[----:B------:R-:W-:-:S13]  /*01c0*/  ISETP.GE.U32.AND P1, PT, R13, R0, PT ;  /* 0x000000000d00720c */ /* 0x000fda0003f26070 */
[----:B------:R-:W-:Y:S01]  /*01d0*/  @P1 VIADD R5, R5, 0x1 ;  /* 0x0000000105051836 */ /* 0x000fe20000000000 */
[----:B------:R-:W-:-:S03]  /*01e0*/  ISETP.NE.AND P1, PT, R2, RZ, PT ;  /* 0x000000ff0200720c */ /* 0x000fc60003f25270 */
[----:B------:R-:W-:-:S05]  /*01f0*/  @!P0 IMAD.MOV R5, RZ, RZ, -R5 ;  /* 0x000000ffff058224 */ /* 0x000fca00078e0a05 */
[----:B------:R-:W-:-:S04]  /*0200*/  SEL R15, R11, R5, !P1 ;  /* 0x000000050b0f7207 */ /* 0x000fc80004800000 */
[----:B-1----:R-:W-:-:S13]  /*0210*/  ISETP.GE.AND P0, PT, R15, UR4, PT ;  /* 0x000000040f007c0c */ /* 0x002fda000bf06270 */
[----:B------:R-:W-:Y:S05]  /*0220*/  @P0 EXIT ;  /* 0x000000000000094d */ /* 0x000fea0003800000 */
[----:B------:R-:W0:Y:S01]  /*0230*/  LDC.64 R4, c[0x0][0x3a0] ;  /* 0x0000e800ff047b82 */ /* 0x000e220000000a00 */
[----:B------:R-:W1:Y:S01]  /*0240*/  LDCU.64 UR4, c[0x0][0x358] ;  /* 0x00006b00ff0477ac */ /* 0x000e620008000a00 */
[----:B------:R-:W-:-:S06]  /*0250*/  IMAD.SHL.U32 R9, R15, 0x2, RZ ;  /* 0x000000020f097824 */ /* 0x000fcc00078e00ff */
[----:B------:R-:W2:Y:S01]  /*0260*/  LDC.64 R16, c[0x0][0x3a8] ;  /* 0x0000ea00ff107b82 */ /* 0x000ea20000000a00 */
[----:B0-----:R-:W-:Y:S01]  /*0270*/  IMAD.WIDE R4, R9, 0x4, R4 ;  /* 0x0000000409047825 */ /* 0x001fe200078e0204 */
[----:B------:R-:W-:-:S06]  /*0280*/  ISETP.GE.AND P2, PT, R7, RZ, PT ;  /* 0x000000ff0700720c */ /* 0x000fcc0003f46270 */
[----:B------:R-:W0:Y:S01]  /*0290*/  LDC.64 R8, c[0x0][0x3c0] ;  /* 0x0000f000ff087b82 */ /* 0x000e220000000a00 */
[----:B-1----:R-:W3:Y:S01]  /*02a0*/  LDG.E R19, desc[UR4][R4.64] ;  /* 0x0000000404137981 */ /* 0x002ee2000c1e1900 */
[----:B--2---:R-:W-:-:S06]  /*02b0*/  IMAD.WIDE R16, R15, 0x4, R16 ;  /* 0x000000040f107825 */ /* 0x004fcc00078e0210 */
[----:B------:R-:W3:Y:S01]  /*02c0*/  LDC.64 R14, c[0x0][0x398] ;  /* 0x0000e600ff0e7b82 */ /* 0x000ee20000000a00 */
[----:B------:R-:W2:Y:S01]  /*02d0*/  LDG.E R16, desc[UR4][R16.64] ;  /* 0x0000000410107981 */ /* 0x000ea2000c1e1900 */
[----:B------:R-:W-:Y:S02]  /*02e0*/  ISETP.GT.U32.AND P0, PT, R0, R13, PT ;  /* 0x0000000d0000720c */ /* 0x000fe40003f04070 */
[----:B------:R-:W-:-:S04]  /*02f0*/  IADD3 R0, PT, PT, R13, -R0, RZ ;  /* 0x800000000d007210 */ /* 0x000fc80007ffe0ff */
[----:B------:R-:W1:Y:S01]  /*0300*/  LDC.64 R6, c[0x0][0x3b8] ;  /* 0x0000ee00ff067b82 */ /* 0x000e620000000a00 */
[----:B------:R-:W5:Y:S01]  /*0310*/  LDG.E R4, desc[UR4][R4.64+0x4] ;  /* 0x0000040404047981 */ /* 0x000f62000c1e1900 */
[----:B------:R-:W-:-:S05]  /*0320*/  SEL R10, R0, R13, !P0 ;  /* 0x0000000d000a7207 */ /* 0x000fca0004000000 */
[----:B------:R-:W-:-:S05]  /*0330*/  @!P2 IMAD.MOV R10, RZ, RZ, -R10 ;  /* 0x000000ffff0aa224 */ /* 0x000fca00078e0a0a */
[----:B------:R-:W-:Y:S01]  /*0340*/  SEL R11, R11, R10, !P1 ;  /* 0x0000000a0b0b7207 */ /* 0x000fe20004800000 */
[----:B---3--:R-:W-:-:S05]  /*0350*/  IMAD.WIDE R14, R19, 0x4, R14 ;  /* 0x00000004130e7825 */ /* 0x008fca00078e020e */
[----:B------:R3:W4:Y:S01]  /*0360*/  LDG.E R0, desc[UR4][R14.64] ;  /* 0x000000040e007981 */ /* 0x000722000c1e1900 */
[C-C-:B------:R-:W-:Y:S02]  /*0370*/  IMAD R19, R2.reuse, R19, R11.reuse ;  /* 0x0000001302137224 */ /* 0x140fe400078e020b */
[----:B--2---:R-:W-:Y:S02]  /*0380*/  IMAD R13, R2, R16, R11 ;  /* 0x00000010020d7224 */ /* 0x004fe400078e020b */
[----:B0-----:R-:W-:-:S04]  /*0390*/  IMAD.WIDE R8, R19, 0x4, R8 ;  /* 0x0000000413087825 */ /* 0x001fc800078e0208 */
[----:B-1----:R-:W-:Y:S01]  /*03a0*/  IMAD.WIDE R6, R13, 0x4, R6 ;  /* 0x000000040d067825 */ /* 0x002fe200078e0206 */
[----:B------:R-:W2:Y:S05]  /*03b0*/  LDG.E R2, desc[UR4][R8.64] ;  /* 0x0000000408027981 */ /* 0x000eaa000c1e1900 */
[----:B------:R0:W2:Y:S01]  /*03c0*/  LDG.E R7, desc[UR4][R6.64] ;  /* 0x0000000406077981 */ /* 0x0000a2000c1e1900 */
[----:B---3--:R-:W-:-:S04]  /*03d0*/  IABS R15, R3 ;  /* 0x00000003000f7213 */ /* 0x008fc80000000000 */
[----:B------:R-:W1:Y:S08]  /*03e0*/  I2F.RP R10, R15 ;  /* 0x0000000f000a7306 */ /* 0x000e700000209400 */
[----:B-1----:R-:W1:Y:S02]  /*03f0*/  MUFU.RCP R10, R10 ;  /* 0x0000000a000a7308 */ /* 0x002e640000001000 */
[----:B-1----:R-:W-:-:S06]  /*0400*/  VIADD R12, R10, 0xffffffe ;  /* 0x0ffffffe0a0c7836 */ /* 0x002fcc0000000000 */
[----:B------:R1:W3:Y:S01]  /*0410*/  F2I.FTZ.U32.TRUNC.NTZ R13, R12 ;  /* 0x0000000c000d7305 */ /* 0x0002e2000021f000 */
[----:B0-----:R-:W-:Y:S01]  /*0420*/  IABS R6, R11 ;  /* 0x0000000b00067213 */ /* 0x001fe20000000000 */
[----:B-1----:R-:W-:Y:S02]  /*0430*/  IMAD.MOV.U32 R12, RZ, RZ, RZ ;  /* 0x000000ffff0c7224 */ /* 0x002fe400078e00ff */
[----:B---3--:R-:W-:-:S04]  /*0440*/  IMAD.MOV R14, RZ, RZ, -R13 ;  /* 0x000000ffff0e7224 */ /* 0x008fc800078e0a0d */
[----:B------:R-:W-:-:S04]  /*0450*/  IMAD R9, R14, R15, RZ ;  /* 0x0000000f0e097224 */ /* 0x000fc800078e02ff */
[----:B------:R-:W-:-:S06]  /*0460*/  IMAD.HI.U32 R13, R13, R9, R12 ;  /* 0x000000090d0d7227 */ /* 0x000fcc00078e000c */
[----:B------:R-:W-:-:S04]  /*0470*/  IMAD.HI.U32 R5, R13, R6, RZ ;  /* 0x000000060d057227 */ /* 0x000fc800078e00ff */
[----:B------:R-:W-:-:S04]  /*0480*/  IMAD.MOV R8, RZ, RZ, -R5 ;  /* 0x000000ffff087224 */ /* 0x000fc800078e0a05 */
[----:B------:R-:W-:-:S05]  /*0490*/  IMAD R6, R15, R8, R6 ;  /* 0x000000080f067224 */ /* 0x000fca00078e0206 */
[----:B------:R-:W-:-:S13]  /*04a0*/  ISETP.GT.U32.AND P0, PT, R15, R6, PT ;  /* 0x000000060f00720c */ /* 0x000fda0003f04070 */
[----:B------:R-:W-:-:S05]  /*04b0*/  @!P0 IMAD.IADD R6, R6, 0x1, -R15 ;  /* 0x0000000106068824 */ /* 0x000fca00078e0a0f */
[----:B------:R-:W-:Y:S01]  /*04c0*/  ISETP.GE.U32.AND P2, PT, R6, R15, PT ;  /* 0x0000000f0600720c */ /* 0x000fe20003f46070 */
[----:B------:R-:W-:Y:S01]  /*04d0*/  @!P0 VIADD R5, R5, 0x1 ;  /* 0x0000000105058836 */ /* 0x000fe20000000000 */
[----:B------:R-:W-:Y:S02]  /*04e0*/  LOP3.LUT R11, R11, R3, RZ, 0x3c, !PT ;  /* 0x000000030b0b7212 */ /* 0x000fe400078e3cff */
[----:B------:R-:W-:Y:S02]  /*04f0*/  ISETP.NE.AND P0, PT, R3, RZ, PT ;  /* 0x000000ff0300720c */ /* 0x000fe40003f05270 */
[----:B------:R-:W-:-:S07]  /*0500*/  ISETP.GE.AND P1, PT, R11, RZ, PT ;  /* 0x000000ff0b00720c */ /* 0x000fce0003f26270 */
[----:B------:R-:W-:Y:S01]  /*0510*/  @P2 IADD3 R5, PT, PT, R5, 0x1, RZ ;  /* 0x0000000105052810 */ /* 0x000fe20007ffe0ff */
[----:B------:R-:W-:Y:S05]  /*0520*/  BSSY.RECONVERGENT B0, `(.L_x_124) ;  /* 0x0000010000007945 */ /* 0x000fea0003800200 */
[----:B------:R-:W-:Y:S01]  /*0530*/  @!P1 IMAD.MOV R5, RZ, RZ, -R5 ;  /* 0x000000ffff059224 */ /* 0x000fe200078e0a05 */
[----:B------:R-:W-:Y:S02]  /*0540*/  @!P0 LOP3.LUT R5, RZ, R3, RZ, 0x33, !PT ;  /* 0x00000003ff058212 */ /* 0x000fe400078e33ff */
[----:B----4-:R-:W-:-:S04]  /*0550*/  I2FP.F32.S32 R13, R0 ;  /* 0x00000000000d7245 */ /* 0x010fc80000201400 */
[----:B------:R-:W0:Y:S01]  /*0560*/  MUFU.RCP R8, R13 ;  /* 0x0000000d00087308 */ /* 0x000e220000001000 */
[----:B--2---:R-:W-:-:S07]  /*0570*/  FMUL R0, R2, R7 ;  /* 0x0000000702007220 */ /* 0x004fce0000400000 */
        /* <DEDUP_REMOVED lines=8> */
[----:B-----5:R-:W-:Y:S05]  /*0600*/  CALL.REL.NOINC `($__internal_4_$__cuda_sm3x_div_rn_noftz_f32_slowpath) ;  /* 0x0000000000207944 */ /* 0x020fea0003c00000 */
[----:B------:R-:W-:-:S07]  /*0610*/  IMAD.MOV.U32 R9, RZ, RZ, R0 ;  /* 0x000000ffff097224 */ /* 0x000fce00078e0000 */
.L_x_125:
[----:B------:R-:W-:Y:S05]  /*0620*/  BSYNC.RECONVERGENT B0 ;  /* 0x0000000000007941 */ /* 0x000fea0003800200 */
.L_x_124:
[----:B------:R-:W0:Y:S01]  /*0630*/  LDC.64 R2, c[0x0][0x3c8] ;  /* 0x0000f200ff027b82 */ /* 0x000e220000000a00 */
[----:B------:R-:W1:Y:S02]  /*0640*/  LDCU UR6, c[0x0][0x390] ;  /* 0x00007200ff0677ac */ /* 0x000e640008000800 */
[----:B-1---5:R-:W-:-:S04]  /*0650*/  IMAD R5, R4, UR6, R5 ;  /* 0x0000000604057c24 */ /* 0x022fc8000f8e0205 */
[----:B0-----:R-:W-:-:S05]  /*0660*/  IMAD.WIDE R2, R5, 0x4, R2 ;  /* 0x0000000405027825 */ /* 0x001fca00078e0202 */
[----:B------:R-:W-:Y:S01]  /*0670*/  REDG.E.ADD.F32.FTZ.RN.STRONG.GPU desc[UR4][R2.64], R9 ;  /* 0x00000009020079a6 */ /* 0x000fe2000c12f304 */
[----:B------:R-:W-:Y:S05]  /*0680*/  EXIT ;  /* 0x000000000000794d */ /* 0x000fea0003800000 */
        .weak           $__internal_4_$__cuda_sm3x_div_rn_noftz_f32_slowpath
        .type           $__internal_4_$__cuda_sm3x_div_rn_noftz_f32_slowpath,@function
        .size           $__internal_4_$__cuda_sm3x_div_rn_noftz_f32_slowpath,(.L_x_156 - $__internal_4_$__cuda_sm3x_div_rn_noftz_f32_slowpath)
$__internal_4_$__cuda_sm3x_div_rn_noftz_f32_slowpath:
[--C-:B------:R-:W-:Y:S01]  /*0690*/  SHF.R.U32.HI R6, RZ, 0x17, R13.reuse ;  /* 0x00000017ff067819 */ /* 0x100fe2000001160d */
[----:B------:R-:W-:Y:S01]  /*06a0*/  BSSY.RECONVERGENT B1, `(.L_x_126) ;  /* 0x0000065000017945 */ /* 0x000fe20003800200 */
[--C-:B------:R-:W-:Y:S01]  /*06b0*/  SHF.R.U32.HI R3, RZ, 0x17, R0.reuse ;  /* 0x00000017ff037819 */ /* 0x100fe20000011600 */
[----:B------:R-:W-:Y:S01]  /*06c0*/  IMAD.MOV.U32 R7, RZ, RZ, R13 ;  /* 0x000000ffff077224 */ /* 0x000fe200078e000d */
[----:B------:R-:W-:Y:S01]  /*06d0*/  LOP3.LUT R12, R6, 0xff, RZ, 0xc0, !PT ;  /* 0x000000ff060c7812 */ /* 0x000fe200078ec0ff */
[----:B------:R-:W-:Y:S01]  /*06e0*/  IMAD.MOV.U32 R6, RZ, RZ, R0 ;  /* 0x000000ffff067224 */ /* 0x000fe200078e0000 */
[----:B------:R-:W-:-:S03]  /*06f0*/  LOP3.LUT R10, R3, 0xff, RZ, 0xc0, !PT ;  /* 0x000000ff030a7812 */ /* 0x000fc600078ec0ff */
[----:B------:R-:W-:Y:S02]  /*0700*/  VIADD R11, R12, 0xffffffff ;  /* 0xffffffff0c0b7836 */ /* 0x000fe40000000000 */
[----:B------:R-:W-:-:S03]  /*0710*/  VIADD R9, R10, 0xffffffff ;  /* 0xffffffff0a097836 */ /* 0x000fc60000000000 */
        /* <DEDUP_REMOVED lines=28> */
.L_x_127:
[----:B------:R-:W-:Y:S01]  /*08e0*/  LEA R0, R12, 0xc0800000, 0x17 ;  /* 0xc08000000c007811 */ /* 0x000fe200078eb8ff */
[----:B------:R-:W-:Y:S01]  /*08f0*/  VIADD R3, R10, 0xffffff81 ;  /* 0xffffff810a037836 */ /* 0x000fe20000000000 */
[----:B------:R-:W-:Y:S03]  /*0900*/  BSSY.RECONVERGENT B2, `(.L_x_132) ;  /* 0x0000035000027945 */ /* 0x000fe60003800200 */
[----:B------:R-:W-:Y:S02]  /*0910*/  IMAD.IADD R7, R7, 0x1, -R0 ;  /* 0x0000000107077824 */ /* 0x000fe400078e0a00 */
[----:B------:R-:W-:Y:S02]  /*0920*/  IMAD R0, R3, -0x800000, R6 ;  /* 0xff80000003007824 */ /* 0x000fe400078e0206 */
[----:B------:R0:W1:Y:S01]  /*0930*/  MUFU.RCP R9, R7 ;  /* 0x0000000700097308 */ /* 0x0000620000001000 */
[----:B------:R-:W-:Y:S01]  /*0940*/  FADD.FTZ R11, -R7, -RZ ;  /* 0x800000ff070b7221 */ /* 0x000fe20000010100 */
[----:B0-----:R-:W-:-:S05]  /*0950*/  IADD3 R7, PT, PT, R3, 0x7f, -R12 ;  /* 0x0000007f03077810 */ /* 0x001fca0007ffe80c */
[----:B------:R-:W-:Y:S02]  /*0960*/  IMAD.IADD R7, R7, 0x1, R8 ;  /* 0x0000000107077824 */ /* 0x000fe400078e0208 */
[----:B-1----:R-:W-:-:S04]  /*0970*/  FFMA R10, R9, R11, 1 ;  /* 0x3f800000090a7423 */ /* 0x002fc8000000000b */
[----:B------:R-:W-:-:S04]  /*0980*/  FFMA R13, R9, R10, R9 ;  /* 0x0000000a090d7223 */ /* 0x000fc80000000009 */
[----:B------:R-:W-:-:S04]  /*0990*/  FFMA R6, R0, R13, RZ ;  /* 0x0000000d00067223 */ /* 0x000fc800000000ff */
[----:B------:R-:W-:-:S04]  /*09a0*/  FFMA R9, R11, R6, R0 ;  /* 0x000000060b097223 */ /* 0x000fc80000000000 */
[----:B------:R-:W-:-:S04]  /*09b0*/  FFMA R6, R13, R9, R6 ;  /* 0x000000090d067223 */ /* 0x000fc80000000006 */
[----:B------:R-:W-:-:S04]  /*09c0*/  FFMA R11, R11, R6, R0 ;  /* 0x000000060b0b7223 */ /* 0x000fc80000000000 */
[----:B------:R-:W-:-:S05]  /*09d0*/  FFMA R0, R13, R11, R6 ;  /* 0x0000000b0d007223 */ /* 0x000fca0000000006 */
[----:B------:R-:W-:-:S04]  /*09e0*/  SHF.R.U32.HI R3, RZ, 0x17, R0 ;  /* 0x00000017ff037819 */ /* 0x000fc80000011600 */
[----:B------:R-:W-:-:S05]  /*09f0*/  LOP3.LUT R3, R3, 0xff, RZ, 0xc0, !PT ;  /* 0x000000ff03037812 */ /* 0x000fca00078ec0ff */
[----:B------:R-:W-:-:S05]  /*0a00*/  IMAD.IADD R9, R3, 0x1, R7 ;  /* 0x0000000103097824 */ /* 0x000fca00078e0207 */
[----:B------:R-:W-:-:S04]  /*0a10*/  IADD3 R3, PT, PT, R9, -0x1, RZ ;  /* 0xffffffff09037810 */ /* 0x000fc80007ffe0ff */
        /* <DEDUP_REMOVED lines=10> */
[C---:B------:R-:W-:Y:S01]  /*0ac0*/  VIADD R8, R9.reuse, 0x20 ;  /* 0x0000002009087836 */ /* 0x040fe20000000000 */
[C---:B------:R-:W-:Y:S02]  /*0ad0*/  ISETP.NE.AND P2, PT, R9.reuse, RZ, PT ;  /* 0x000000ff0900720c */ /* 0x040fe40003f45270 */
[----:B------:R-:W-:Y:S01]  /*0ae0*/  ISETP.NE.AND P1, PT, R9, RZ, PT ;  /* 0x000000ff0900720c */ /* 0x000fe20003f25270 */
[----:B------:R-:W-:Y:S01]  /*0af0*/  IMAD.MOV R9, RZ, RZ, -R9 ;  /* 0x000000ffff097224 */ /* 0x000fe200078e0a09 */
[----:B------:R-:W-:Y:S01]  /*0b00*/  LOP3.LUT R7, R3, 0x7fffff, RZ, 0xc0, !PT ;  /* 0x007fffff03077812 */ /* 0x000fe200078ec0ff */
[CCC-:B------:R-:W-:Y:S01]  /*0b10*/  FFMA.RP R3, R13.reuse, R11.reuse, R6.reuse ;  /* 0x0000000b0d037223 */ /* 0x1c0fe20000008006 */
[----:B------:R-:W-:Y:S02]  /*0b20*/  FFMA.RM R6, R13, R11, R6 ;  /* 0x0000000b0d067223 */ /* 0x000fe40000004006 */
[----:B------:R-:W-:-:S03]  /*0b30*/  LOP3.LUT R7, R7, 0x800000, RZ, 0xfc, !PT ;  /* 0x0080000007077812 */ /* 0x000fc600078efcff */
        /* <DEDUP_REMOVED lines=13> */
.L_x_134:
[----:B------:R-:W-:-:S04]  /*0c10*/  LOP3.LUT R0, R0, 0x80000000, RZ, 0xc0, !PT ;  /* 0x8000000000007812 */ /* 0x000fc800078ec0ff */
[----:B------:R-:W-:Y:S01]  /*0c20*/  LOP3.LUT R0, R0, 0x7f800000, RZ, 0xfc, !PT ;  /* 0x7f80000000007812 */ /* 0x000fe200078efcff */
[----:B------:R-:W-:Y:S06]  /*0c30*/  BRA `(.L_x_135) ;  /* 0x0000000000047947 */ /* 0x000fec0003800000 */
.L_x_133:
[----:B------:R-:W-:-:S07]  /*0c40*/  IMAD R0, R7, 0x800000, R0 ;  /* 0x0080000007007824 */ /* 0x000fce00078e0200 */
.L_x_135:
[----:B------:R-:W-:Y:S05]  /*0c50*/  BSYNC.RECONVERGENT B2 ;  /* 0x0000000000027941 */ /* 0x000fea0003800200 */
.L_x_132:
[----:B------:R-:W-:Y:S05]  /*0c60*/  BRA `(.L_x_136) ;  /* 0x0000000000207947 */ /* 0x000fea0003800000 */
.L_x_131:
[----:B------:R-:W-:-:S04]  /*0c70*/  LOP3.LUT R0, R7, 0x80000000, R6, 0x48, !PT ;  /* 0x8000000007007812 */ /* 0x000fc800078e4806 */
[----:B------:R-:W-:Y:S01]  /*0c80*/  LOP3.LUT R0, R0, 0x7f800000, RZ, 0xfc, !PT ;  /* 0x7f80000000007812 */ /* 0x000fe200078efcff */
[----:B------:R-:W-:Y:S06]  /*0c90*/  BRA `(.L_x_136) ;  /* 0x0000000000147947 */ /* 0x000fec0003800000 */
.L_x_130:
[----:B------:R-:W-:Y:S01]  /*0ca0*/  LOP3.LUT R0, R7, 0x80000000, R6, 0x48, !PT ;  /* 0x8000000007007812 */ /* 0x000fe200078e4806 */
[----:B------:R-:W-:Y:S06]  /*0cb0*/  BRA `(.L_x_136) ;  /* 0x00000000000c7947 */ /* 0x000fec0003800000 */
.L_x_129:
[----:B------:R-:W0:Y:S01]  /*0cc0*/  MUFU.RSQ R0, -QNAN ;  /* 0xffc0000000007908 */ /* 0x000e220000001400 */
[----:B------:R-:W-:Y:S05]  /*0cd0*/  BRA `(.L_x_136) ;  /* 0x0000000000047947 */ /* 0x000fea0003800000 */
.L_x_128:
[----:B------:R-:W-:-:S07]  /*0ce0*/  FADD.FTZ R0, R0, R3 ;  /* 0x0000000300007221 */ /* 0x000fce0000010000 */
.L_x_136:
[----:B------:R-:W-:Y:S05]  /*0cf0*/  BSYNC.RECONVERGENT B1 ;  /* 0x0000000000017941 */ /* 0x000fea0003800200 */
.L_x_126:
[----:B------:R-:W-:-:S04]  /*0d00*/  IMAD.MOV.U32 R3, RZ, RZ, 0x0 ;  /* 0x00000000ff037424 */ /* 0x000fc800078e00ff */
[----:B0-----:R-:W-:Y:S05]  /*0d10*/  RET.REL.NODEC R2 `(_Z24depthwise_input_backwardiiiiiiPKiS0_S0_PKfS2_S2_Pf) ;  /* 0xfffffff002b87950 */ /* 0x001fea0003c3ffff */
.L_x_137:
        /* <DEDUP_REMOVED lines=14> */
.L_x_156:


//--------------------- .text._Z24depthwise_conv3d_forwardiiiiiiPKiS0_S0_PKfS2_Pf --------------------------
	.section	.text._Z24depthwise_conv3d_forwardiiiiiiPKiS0_S0_PKfS2_Pf,"ax",@progbits
	.align	128
        .global         _Z24depthwise_conv3d_forwardiiiiiiPKiS0_S0_PKfS2_Pf
        .type           _Z24depthwise_conv3d_forwardiiiiiiPKiS0_S0_PKfS2_Pf,@function
        .size           _Z24depthwise_conv3d_forwardiiiiiiPKiS0_S0_PKfS2_Pf,(.L_x_157 - _Z24depthwise_conv3d_forwardiiiiiiPKiS0_S0_PKfS2_Pf)
        .other          _Z24depthwise_conv3d_forwardiiiiiiPKiS0_S0_PKfS2_Pf,@"STO_CUDA_ENTRY STV_DEFAULT"
_Z24depthwise_conv3d_forwardiiiiiiPKiS0_S0_PKfS2_Pf:
.text._Z24depthwise_conv3d_forwardiiiiiiPKiS0_S0_PKfS2_Pf:
[----:B------:R-:W-:Y:S08]  /*0000*/  LDC R1, c[0x0][0x37c] ;  /* 0x0000df00ff017b82 */ /* 0x000ff00000000800 */
[----:B------:R-:W0:Y:S01]  /*0010*/  LDC.64 R2, c[0x0][0x390] ;  /* 0x0000e400ff027b82 */ /* 0x000e220000000a00 */
[----:B------:R-:W1:Y:S07]  /*0020*/  S2R R8, SR_TID.X ;  /* 0x0000000000087919 */ /* 0x000e6e0000002100 */
[----:B------:R-:W1:Y:S08]  /*0030*/  S2UR UR4, SR_CTAID.X ;  /* 0x00000000000479c3 */ /* 0x000e700000002500 */
[----:B------:R-:W1:Y:S01]  /*0040*/  LDC R11, c[0x0][0x360] ;  /* 0x0000d800ff0b7b82 */ /* 0x000e620000000800 */
[----:B0-----:R-:W-:-:S05]  /*0050*/  IMAD R4, R3, R2, RZ ;  /* 0x0000000203047224 */ /* 0x001fca00078e02ff */
[----:B------:R-:W-:-:S04]  /*0060*/  IABS R0, R4 ;  /* 0x0000000400007213 */ /* 0x000fc80000000000 */
[----:B------:R-:W0:Y:S01]  /*0070*/  I2F.RP R5, R0 ;  /* 0x0000000000057306 */ /* 0x000e220000209400 */
[----:B-1----:R-:W-:Y:S01]  /*0080*/  IMAD R11, R11, UR4, R8 ;  /* 0x000000040b0b7c24 */ /* 0x002fe2000f8e0208 */
[----:B------:R-:W1:Y:S04]  /*0090*/  LDCU UR4, c[0x0][0x388] ;  /* 0x00007100ff0477ac */ /* 0x000e680008000800 */
[----:B------:R-:W-:Y:S02]  /*00a0*/  IABS R8, R11 ;  /* 0x0000000b00087213 */ /* 0x000fe40000000000 */
[----:B0-----:R-:W0:Y:S02]  /*00b0*/  MUFU.RCP R5, R5 ;  /* 0x0000000500057308 */ /* 0x001e240000001000 */
[----:B0-----:R-:W-:Y:S01]  /*00c0*/  VIADD R6, R5, 0xffffffe ;  /* 0x0ffffffe05067836 */ /* 0x001fe20000000000 */
[----:B------:R-:W-:-:S05]  /*00d0*/  IABS R5, R4 ;  /* 0x0000000400057213 */ /* 0x000fca0000000000 */
[----:B------:R0:W2:Y:S01]  /*00e0*/  F2I.FTZ.U32.TRUNC.NTZ R7, R6 ;  /* 0x0000000600077305 */ /* 0x0000a2000021f000 */
[----:B------:R-:W-:Y:S01]  /*00f0*/  IMAD.MOV R15, RZ, RZ, -R5 ;  /* 0x000000ffff0f7224 */ /* 0x000fe200078e0a05 */
[----:B------:R-:W-:-:S04]  /*0100*/  LOP3.LUT R5, R11, R4, RZ, 0x3c, !PT ;  /* 0x000000040b057212 */ /* 0x000fc800078e3cff */
[----:B------:R-:W-:Y:S01]  /*0110*/  ISETP.GE.AND P0, PT, R5, RZ, PT ;  /* 0x000000ff0500720c */ /* 0x000fe20003f06270 */
[----:B0-----:R-:W-:Y:S02]  /*0120*/  IMAD.MOV.U32 R6, RZ, RZ, RZ ;  /* 0x000000ffff067224 */ /* 0x001fe400078e00ff */
[----:B--2---:R-:W-:-:S04]  /*0130*/  IMAD.MOV R9, RZ, RZ, -R7 ;  /* 0x000000ffff097224 */ /* 0x004fc800078e0a07 */
[----:B------:R-:W-:-:S04]  /*0140*/  IMAD R9, R9, R0, RZ ;  /* 0x0000000009097224 */ /* 0x000fc800078e02ff */
[----:B------:R-:W-:Y:S01]  /*0150*/  IMAD.HI.U32 R7, R7, R9, R6 ;  /* 0x0000000907077227 */ /* 0x000fe200078e0006 */
[----:B------:R-:W-:-:S05]  /*0160*/  LOP3.LUT R6, RZ, R4, RZ, 0x33, !PT ;  /* 0x00000004ff067212 */ /* 0x000fca00078e33ff */
        /* <DEDUP_REMOVED lines=15> */
[----:B------:R-:W2:Y:S01]  /*0260*/  LDC.64 R18, c[0x0][0x3a8] ;  /* 0x0000ea00ff127b82 */ /* 0x000ea20000000a00 */
[----:B0-----:R-:W-:-:S05]  /*0270*/  IMAD.WIDE R16, R5, 0x4, R16 ;  /* 0x0000000405107825 */ /* 0x001fca00078e0210 */
[----:B-1----:R-:W3:Y:S01]  /*0280*/  LDG.E R5, desc[UR4][R16.64] ;  /* 0x0000000410057981 */ /* 0x002ee2000c1e1900 */
[----:B--2---:R-:W-:-:S03]  /*0290*/  IMAD.WIDE R18, R7, 0x4, R18 ;  /* 0x0000000407127825 */ /* 0x004fc600078e0212 */
[----:B------:R-:W2:Y:S04]  /*02a0*/  LDG.E R9, desc[UR4][R16.64+0x4] ;  /* 0x0000040410097981 */ /* 0x000ea8000c1e1900 */
[----:B------:R-:W4:Y:S01]  /*02b0*/  LDG.E R7, desc[UR4][R18.64] ;  /* 0x0000000412077981 */ /* 0x000f22000c1e1900 */
[----:B------:R-:W-:-:S04]  /*02c0*/  IABS R8, R3 ;  /* 0x0000000300087213 */ /* 0x000fc80000000000 */
[----:B------:R-:W0:Y:S08]  /*02d0*/  I2F.RP R10, R8 ;  /* 0x00000008000a7306 */ /* 0x000e300000209400 */
[----:B0-----:R-:W0:Y:S01]  /*02e0*/  MUFU.RCP R10, R10 ;  /* 0x0000000a000a7308 */ /* 0x001e220000001000 */
[----:B------:R-:W-:Y:S02]  /*02f0*/  ISETP.GE.AND P2, PT, R11, RZ, PT ;  /* 0x000000ff0b00720c */ /* 0x000fe40003f46270 */
[----:B------:R-:W-:Y:S01]  /*0300*/  ISETP.GT.U32.AND P0, PT, R0, R15, PT ;  /* 0x0000000f0000720c */ /* 0x000fe20003f04070 */
[----:B------:R-:W-:-:S02]  /*0310*/  IMAD.IADD R0, R15, 0x1, -R0 ;  /* 0x000000010f007824 */ /* 0x000fc400078e0a00 */
[----:B0-----:R-:W-:-:S04]  /*0320*/  VIADD R12, R10, 0xffffffe ;  /* 0x0ffffffe0a0c7836 */ /* 0x001fc80000000000 */
[----:B------:R0:W1:Y:S01]  /*0330*/  F2I.FTZ.U32.TRUNC.NTZ R13, R12 ;  /* 0x0000000c000d7305 */ /* 0x000062000021f000 */
[----:B------:R-:W-:-:S05]  /*0340*/  SEL R15, R0, R15, !P0 ;  /* 0x0000000f000f7207 */ /* 0x000fca0004000000 */
[----:B------:R-:W-:-:S05]  /*0350*/  @!P2 IMAD.MOV R15, RZ, RZ, -R15 ;  /* 0x000000ffff0fa224 */ /* 0x000fca00078e0a0f */
[----:B------:R-:W-:Y:S01]  /*0360*/  SEL R6, R6, R15, !P1 ;  /* 0x0000000f06067207 */ /* 0x000fe20004800000 */
[----:B0-----:R-:W-:Y:S01]  /*0370*/  IMAD.MOV.U32 R12, RZ, RZ, RZ ;  /* 0x000000ffff0c7224 */ /* 0x001fe200078e00ff */
[----:B------:R-:W3:Y:S01]  /*0380*/  LDC.64 R14, c[0x0][0x398] ;  /* 0x0000e600ff0e7b82 */ /* 0x000ee20000000a00 */
[----:B-1----:R-:W-:Y:S01]  /*0390*/  IMAD.MOV R11, RZ, RZ, -R13 ;  /* 0x000000ffff0b7224 */ /* 0x002fe200078e0a0d */
[----:B------:R-:W-:-:S03]  /*03a0*/  IABS R0, R6 ;  /* 0x0000000600007213 */ /* 0x000fc60000000000 */
[----:B------:R-:W-:-:S04]  /*03b0*/  IMAD R11, R11, R8, RZ ;  /* 0x000000080b0b7224 */ /* 0x000fc800078e02ff */
[----:B------:R-:W-:-:S04]  /*03c0*/  IMAD.HI.U32 R12, R13, R11, R12 ;  /* 0x0000000b0d0c7227 */ /* 0x000fc800078e000c */
[----:B------:R-:W-:-:S04]  /*03d0*/  IMAD.MOV.U32 R11, RZ, RZ, R0 ;  /* 0x000000ffff0b7224 */ /* 0x000fc800078e0000 */
[----:B------:R-:W-:Y:S02]  /*03e0*/  IMAD.HI.U32 R0, R12, R11, RZ ;  /* 0x0000000b0c007227 */ /* 0x000fe400078e00ff */
[----:B------:R-:W0:Y:S03]  /*03f0*/  LDC.64 R12, c[0x0][0x3b8] ;  /* 0x0000ee00ff0c7b82 */ /* 0x000e260000000a00 */
[----:B------:R-:W-:-:S05]  /*0400*/  IADD3 R10, PT, PT, -R0, RZ, RZ ;  /* 0x000000ff000a7210 */ /* 0x000fca0007ffe1ff */
[----:B------:R-:W-:-:S05]  /*0410*/  IMAD R11, R8, R10, R11 ;  /* 0x0000000a080b7224 */ /* 0x000fca00078e020b */
[----:B------:R-:W-:-:S13]  /*0420*/  ISETP.GT.U32.AND P2, PT, R8, R11, PT ;  /* 0x0000000b0800720c */ /* 0x000fda0003f44070 */
[----:B------:R-:W-:-:S05]  /*0430*/  @!P2 IMAD.IADD R11, R11, 0x1, -R8 ;  /* 0x000000010b0ba824 */ /* 0x000fca00078e0a08 */
[----:B------:R-:W-:Y:S02]  /*0440*/  ISETP.GE.U32.AND P0, PT, R11, R8, PT ;  /* 0x000000080b00720c */ /* 0x000fe40003f06070 */
[----:B------:R-:W-:Y:S01]  /*0450*/  LOP3.LUT R8, R6, R3, RZ, 0x3c, !PT ;  /* 0x0000000306087212 */ /* 0x000fe200078e3cff */
[----:B------:R-:W1:Y:S01]  /*0460*/  LDC.64 R10, c[0x0][0x3b0] ;  /* 0x0000ec00ff0a7b82 */ /* 0x000e620000000a00 */
[----:B------:R-:W-:Y:S01]  /*0470*/  @!P2 VIADD R0, R0, 0x1 ;  /* 0x000000010000a836 */ /* 0x000fe20000000000 */
[----:B------:R-:W-:Y:S02]  /*0480*/  ISETP.NE.AND P2, PT, R3, RZ, PT ;  /* 0x000000ff0300720c */ /* 0x000fe40003f45270 */
[----:B------:R-:W-:-:S06]  /*0490*/  ISETP.GE.AND P1, PT, R8, RZ, PT ;  /* 0x000000ff0800720c */ /* 0x000fcc0003f26270 */
[----:B------:R-:W-:-:S07]  /*04a0*/  @P0 VIADD R0, R0, 0x1 ;  /* 0x0000000100000836 */ /* 0x000fce0000000000 */
[----:B------:R-:W-:Y:S01]  /*04b0*/  @!P1 IMAD.MOV R0, RZ, RZ, -R0 ;  /* 0x000000ffff009224 */ /* 0x000fe200078e0a00 */
[----:B------:R-:W-:Y:S01]  /*04c0*/  @!P2 LOP3.LUT R0, RZ, R3, RZ, 0x33, !PT ;  /* 0x00000003ff00a212 */ /* 0x000fe200078e33ff */
[----:B---3--:R-:W-:-:S06]  /*04d0*/  IMAD.WIDE R14, R5, 0x4, R14 ;  /* 0x00000004050e7825 */ /* 0x008fcc00078e020e */
[----:B------:R-:W3:Y:S01]  /*04e0*/  LDG.E R14, desc[UR4][R14.64] ;  /* 0x000000040e0e7981 */ /* 0x000ee2000c1e1900 */
[----:B--2---:R-:W-:Y:S02]  /*04f0*/  IMAD R9, R9, R2, R0 ;  /* 0x0000000209097224 */ /* 0x004fe400078e0200 */
[----:B----4-:R-:W-:Y:S01]  /*0500*/  IMAD R7, R4, R7, R6 ;  /* 0x0000000704077224 */ /* 0x010fe200078e0206 */
[----:B------:R-:W2:Y:S01]  /*0510*/  LDC.64 R2, c[0x0][0x3c0] ;  /* 0x0000f000ff027b82 */ /* 0x000ea20000000a00 */
[----:B-1----:R-:W-:-:S04]  /*0520*/  IMAD.WIDE R10, R9, 0x4, R10 ;  /* 0x00000004090a7825 */ /* 0x002fc800078e020a */
[----:B0-----:R-:W-:Y:S01]  /*0530*/  IMAD.WIDE R12, R7, 0x4, R12 ;  /* 0x00000004070c7825 */ /* 0x001fe200078e020c */
[----:B------:R-:W4:Y:S05]  /*0540*/  LDG.E R0, desc[UR4][R10.64] ;  /* 0x000000040a007981 */ /* 0x000f2a000c1e1900 */
[----:B------:R-:W4:Y:S01]  /*0550*/  LDG.E R13, desc[UR4][R12.64] ;  /* 0x000000040c0d7981 */ /* 0x000f22000c1e1900 */
[----:B------:R-:W-:Y:S01]  /*0560*/  IMAD R5, R4, R5, R6 ;  /* 0x0000000504057224 */ /* 0x000fe200078e0206 */
[----:B------:R-:W-:Y:S03]  /*0570*/  BSSY.RECONVERGENT B0, `(.L_x_138) ;  /* 0x000000f000007945 */ /* 0x000fe60003800200 */
[----:B--2---:R-:W-:Y:S01]  /*0580*/  IMAD.WIDE R4, R5, 0x4, R2 ;  /* 0x0000000405047825 */ /* 0x004fe200078e0202 */
[----:B---3--:R-:W-:-:S04]  /*0590*/  I2FP.F32.S32 R9, R14 ;  /* 0x0000000e00097245 */ /* 0x008fc80000201400 */
[----:B------:R-:W0:Y:S01]  /*05a0*/  MUFU.RCP R7, R9 ;  /* 0x0000000900077308 */ /* 0x000e220000001000 */
[----:B----4-:R-:W-:-:S07]  /*05b0*/  FMUL R0, R0, R13 ;  /* 0x0000000d00007220 */ /* 0x010fce0000400000 */
        /* <DEDUP_REMOVED lines=8> */
[----:B------:R-:W-:Y:S05]  /*0640*/  CALL.REL.NOINC `($__internal_5_$__cuda_sm3x_div_rn_noftz_f32_slowpath) ;  /* 0x0000000000107944 */ /* 0x000fea0003c00000 */
[----:B------:R-:W-:-:S07]  /*0650*/  IMAD.MOV.U32 R7, RZ, RZ, R0 ;  /* 0x000000ffff077224 */ /* 0x000fce00078e0000 */
.L_x_139:
[----:B------:R-:W-:Y:S05]  /*0660*/  BSYNC.RECONVERGENT B0 ;  /* 0x0000000000007941 */ /* 0x000fea0003800200 */
.L_x_138:
[----:B------:R-:W-:Y:S01]  /*0670*/  REDG.E.ADD.F32.FTZ.RN.STRONG.GPU desc[UR4][R4.64], R7 ;  /* 0x00000007040079a6 */ /* 0x000fe2000c12f304 */
[----:B------:R-:W-:Y:S05]  /*0680*/  EXIT ;  /* 0x000000000000794d */ /* 0x000fea0003800000 */
        .weak           $__internal_5_$__cuda_sm3x_div_rn_noftz_f32_slowpath
        .type           $__internal_5_$__cuda_sm3x_div_rn_noftz_f32_slowpath,@function
        .size           $__internal_5_$__cuda_sm3x_div_rn_noftz_f32_slowpath,(.L_x_157 - $__internal_5_$__cuda_sm3x_div_rn_noftz_f32_slowpath)
$__internal_5_$__cuda_sm3x_div_rn_noftz_f32_slowpath:
[--C-:B------:R-:W-:Y:S01]  /*0690*/  SHF.R.U32.HI R6, RZ, 0x17, R9.reuse ;  /* 0x00000017ff067819 */ /* 0x100fe20000011609 */
[----:B------:R-:W-:Y:S01]  /*06a0*/  BSSY.RECONVERGENT B1, `(.L_x_140) ;  /* 0x0000065000017945 */ /* 0x000fe20003800200 */
[--C-:B------:R-:W-:Y:S01]  /*06b0*/  SHF.R.U32.HI R3, RZ, 0x17, R0.reuse ;  /* 0x00000017ff037819 */ /* 0x100fe20000011600 */
[----:B------:R-:W-:Y:S01]  /*06c0*/  IMAD.MOV.U32 R7, RZ, RZ, R9 ;  /* 0x000000ffff077224 */ /* 0x000fe200078e0009 */
[----:B------:R-:W-:Y:S01]  /*06d0*/  LOP3.LUT R12, R6, 0xff, RZ, 0xc0, !PT ;  /* 0x000000ff060c7812 */ /* 0x000fe200078ec0ff */
[----:B------:R-:W-:Y:S01]  /*06e0*/  IMAD.MOV.U32 R6, RZ, RZ, R0 ;  /* 0x000000ffff067224 */ /* 0x000fe200078e0000 */
[----:B------:R-:W-:-:S03]  /*06f0*/  LOP3.LUT R10, R3, 0xff, RZ, 0xc0, !PT ;  /* 0x000000ff030a7812 */ /* 0x000fc600078ec0ff */
[----:B------:R-:W-:Y:S01]  /*0700*/  VIADD R13, R12, 0xffffffff ;  /* 0xffffffff0c0d7836 */ /* 0x000fe20000000000 */
[----:B------:R-:W-:-:S04]  /*0710*/  IADD3 R11, PT, PT, R10, -0x1, RZ ;  /* 0xffffffff0a0b7810 */ /* 0x000fc80007ffe0ff */
        /* <DEDUP_REMOVED lines=28> */
.L_x_141:
        /* <DEDUP_REMOVED lines=30> */
[C---:B------:R-:W-:Y:S02]  /*0ac0*/  IADD3 R8, PT, PT, R9.reuse, 0x20, RZ ;  /* 0x0000002009087810 */ /* 0x040fe40007ffe0ff */
[----:B------:R-:W-:Y:S02]  /*0ad0*/  ISETP.NE.AND P2, PT, R9, RZ, PT ;  /* 0x000000ff0900720c */ /* 0x000fe40003f45270 */
[----:B------:R-:W-:Y:S01]  /*0ae0*/  LOP3.LUT R7, R3, 0x7fffff, RZ, 0xc0, !PT ;  /* 0x007fffff03077812 */ /* 0x000fe200078ec0ff */
[CCC-:B------:R-:W-:Y:S01]  /*0af0*/  FFMA.RP R3, R13.reuse, R11.reuse, R6.reuse ;  /* 0x0000000b0d037223 */ /* 0x1c0fe20000008006 */
[----:B------:R-:W-:Y:S01]  /*0b00*/  FFMA.RM R6, R13, R11, R6 ;  /* 0x0000000b0d067223 */ /* 0x000fe20000004006 */
        /* <DEDUP_REMOVED lines=16> */
.L_x_148:
[----:B------:R-:W-:-:S04]  /*0c10*/  LOP3.LUT R0, R0, 0x80000000, RZ, 0xc0, !PT ;  /* 0x8000000000007812 */ /* 0x000fc800078ec0ff */
[----:B------:R-:W-:Y:S01]  /*0c20*/  LOP3.LUT R0, R0, 0x7f800000, RZ, 0xfc, !PT ;  /* 0x7f80000000007812 */ /* 0x000fe200078efcff */
[----:B------:R-:W-:Y:S06]  /*0c30*/  BRA `(.L_x_149) ;  /* 0x0000000000047947 */ /* 0x000fec0003800000 */
.L_x_147:
[----:B------:R-:W-:-:S07]  /*0c40*/  IMAD R0, R7, 0x800000, R0 ;  /* 0x0080000007007824 */ /* 0x000fce00078e0200 */
.L_x_149:
[----:B------:R-:W-:Y:S05]  /*0c50*/  BSYNC.RECONVERGENT B2 ;  /* 0x0000000000027941 */ /* 0x000fea0003800200 */
.L_x_146:
[----:B------:R-:W-:Y:S05]  /*0c60*/  BRA `(.L_x_150) ;  /* 0x0000000000207947 */ /* 0x000fea0003800000 */
.L_x_145:
[----:B------:R-:W-:-:S04]  /*0c70*/  LOP3.LUT R0, R7, 0x80000000, R6, 0x48, !PT ;  /* 0x8000000007007812 */ /* 0x000fc800078e4806 */
[----:B------:R-:W-:Y:S01]  /*0c80*/  LOP3.LUT R0, R0, 0x7f800000, RZ, 0xfc, !PT ;  /* 0x7f80000000007812 */ /* 0x000fe200078efcff */
[----:B------:R-:W-:Y:S06]  /*0c90*/  BRA `(.L_x_150) ;  /* 0x0000000000147947 */ /* 0x000fec0003800000 */
.L_x_144:
[----:B------:R-:W-:Y:S01]  /*0ca0*/  LOP3.LUT R0, R7, 0x80000000, R6, 0x48, !PT ;  /* 0x8000000007007812 */ /* 0x000fe200078e4806 */
[----:B------:R-:W-:Y:S06]  /*0cb0*/  BRA `(.L_x_150) ;  /* 0x00000000000c7947 */ /* 0x000fec0003800000 */
.L_x_143:
[----:B------:R-:W0:Y:S01]  /*0cc0*/  MUFU.RSQ R0, -QNAN ;  /* 0xffc0000000007908 */ /* 0x000e220000001400 */
[----:B------:R-:W-:Y:S05]  /*0cd0*/  BRA `(.L_x_150) ;  /* 0x0000000000047947 */ /* 0x000fea0003800000 */
.L_x_142:
[----:B------:R-:W-:-:S07]  /*0ce0*/  FADD.FTZ R0, R0, R3 ;  /* 0x0000000300007221 */ /* 0x000fce0000010000 */
.L_x_150:
[----:B------:R-:W-:Y:S05]  /*0cf0*/  BSYNC.RECONVERGENT B1 ;  /* 0x0000000000017941 */ /* 0x000fea0003800200 */
.L_x_140:
[----:B------:R-:W-:-:S04]  /*0d00*/  IMAD.MOV.U32 R3, RZ, RZ, 0x0 ;  /* 0x00000000ff037424 */ /* 0x000fc800078e00ff */
[----:B0-----:R-:W-:Y:S05]  /*0d10*/  RET.REL.NODEC R2 `(_Z24depthwise_conv3d_forwardiiiiiiPKiS0_S0_PKfS2_Pf) ;  /* 0xfffffff002b87950 */ /* 0x001fea0003c3ffff */
.L_x_151:
        /* <DEDUP_REMOVED lines=14> */
.L_x_157:


//--------------------- .nv.shared._Z31fuzzy_depthwise_filter_backwardiiiiiiiPKiS0_S0_PKfS2_S2_Pfii --------------------------
	.section	.nv.shared._Z31fuzzy_depthwise_filter_backwardiiiiiiiPKiS0_S0_PKfS2_S2_Pfii,"aw",@nobits
	.sectionflags	@""
	.align	16
	.zero		1024


//--------------------- .nv.shared.reserved.0     --------------------------
	.section	.nv.shared.reserved.0,"aw",@nobits
	.weak		__nv_reservedSMEM_offset_0_alias
	.size		__nv_reservedSMEM_offset_0_alias, 0, 64
	.other		__nv_reservedSMEM_offset_0_alias,@"STO_CUDA_RESERVED_SHARED STV_DEFAULT"
__nv_reservedSMEM_offset_0_alias:
	.zero		0
	.zero		64


//--------------------- .nv.shared._Z30fuzzy_depthwise_input_backwardiiiiiiiPKiS0_S0_PKfS2_S2_S2_Pf --------------------------
	.section	.nv.shared._Z30fuzzy_depthwise_input_backwardiiiiiiiPKiS0_S0_PKfS2_S2_S2_Pf,"aw",@nobits
	.sectionflags	@""
	.align	16
	.zero		1024


//--------------------- .nv.shared._Z30fuzzy_depthwise_conv3d_forwardiiiiiiiPKiS0_S0_PKfS2_S2_Pf --------------------------
	.section	.nv.shared._Z30fuzzy_depthwise_conv3d_forwardiiiiiiiPKiS0_S0_PKfS2_S2_Pf,"aw",@nobits
	.sectionflags	@""
	.align	16
	.zero		1024


//--------------------- .nv.shared._Z25depthwise_filter_backwardiiiiiiPKiS0_S0_PKfS2_Pfii --------------------------
	.section	.nv.shared._Z25depthwise_filter_backwardiiiiiiPKiS0_S0_PKfS2_Pfii,"aw",@nobits
	.sectionflags	@""
	.align	16
	.zero		1024


//--------------------- .nv.shared._Z24depthwise_input_backwardiiiiiiPKiS0_S0_PKfS2_S2_Pf --------------------------
	.section	.nv.shared._Z24depthwise_input_backwardiiiiiiPKiS0_S0_PKfS2_S2_Pf,"aw",@nobits
	.sectionflags	@""
	.align	16
	.zero		1024


//--------------------- .nv.shared._Z24depthwise_conv3d_forwardiiiiiiPKiS0_S0_PKfS2_Pf --------------------------
	.section	.nv.shared._Z24depthwise_conv3d_forwardiiiiiiPKiS0_S0_PKfS2_Pf,"aw",@nobits
	.sectionflags	@""
	.align	16
	.zero		1024


//--------------------- .nv.constant0._Z31fuzzy_depthwise_filter_backwardiiiiiiiPKiS0_S0_PKfS2_S2_Pfii --------------------------
	.section	.nv.constant0._Z31fuzzy_depthwise_filter_backwardiiiiiiiPKiS0_S0_PKfS2_S2_Pfii,"a",@progbits
	.sectionflags	@""
	.align	4
.nv.constant0._Z31fuzzy_depthwise_filter_backwardiiiiiiiPKiS0_S0_PKfS2_S2_Pfii:
	.zero		992


//--------------------- .nv.constant0._Z30fuzzy_depthwise_input_backwardiiiiiiiPKiS0_S0_PKfS2_S2_S2_Pf --------------------------
	.section	.nv.constant0._Z30fuzzy_depthwise_input_backwardiiiiiiiPKiS0_S0_PKfS2_S2_S2_Pf,"a",@progbits
	.sectionflags	@""
	.align	4
.nv.constant0._Z30fuzzy_depthwise_input_backwardiiiiiiiPKiS0_S0_PKfS2_S2_S2_Pf:
	.zero		992


//--------------------- .nv.constant0._Z30fuzzy_depthwise_conv3d_forwardiiiiiiiPKiS0_S0_PKfS2_S2_Pf --------------------------
	.section	.nv.constant0._Z30fuzzy_depthwise_conv3d_forwardiiiiiiiPKiS0_S0_PKfS2_S2_Pf,"a",@progbits
	.sectionflags	@""
	.align	4
.nv.constant0._Z30fuzzy_depthwise_conv3d_forwardiiiiiiiPKiS0_S0_PKfS2_S2_Pf:
	.zero		984


//--------------------- .nv.constant0._Z25depthwise_filter_backwardiiiiiiPKiS0_S0_PKfS2_Pfii --------------------------
	.section	.nv.constant0._Z25depthwise_filter_backwardiiiiiiPKiS0_S0_PKfS2_Pfii,"a",@progbits
	.sectionflags	@""
	.align	4
.nv.constant0._Z25depthwise_filter_backwardiiiiiiPKiS0_S0_PKfS2_Pfii:
	.zero		976


//--------------------- .nv.constant0._Z24depthwise_input_backwardiiiiiiPKiS0_S0_PKfS2_S2_Pf --------------------------
	.section	.nv.constant0._Z24depthwise_input_backwardiiiiiiPKiS0_S0_PKfS2_S2_Pf,"a",@progbits
	.sectionflags	@""
	.align	4
.nv.constant0._Z24depthwise_input_backwardiiiiiiPKiS0_S0_PKfS2_S2_Pf:
	.zero		976


//--------------------- .nv.constant0._Z24depthwise_conv3d_forwardiiiiiiPKiS0_S0_PKfS2_Pf --------------------------
	.section	.nv.constant0._Z24depthwise_conv3d_forwardiiiiiiPKiS0_S0_PKfS2_Pf,"a",@progbits
	.sectionflags	@""
	.align	4
.nv.constant0._Z24depthwise_conv3d_forwardiiiiiiPKiS0_S0_PKfS2_Pf:
	.zero		968


//--------------------- SYMBOLS --------------------------

	.type		.nv.reservedSmem.offset0,@object
	.size		.nv.reservedSmem.offset0,0x4
	.type		.nv.reservedSmem.cap,@object
	.size		.nv.reservedSmem.cap,0x4
